	.target	sm_100a

	.elftype	@"ET_EXEC"


//--------------------- .note.nv.tkinfo           --------------------------
	.section	.note.nv.tkinfo,"",@"SHT_NOTE"
	.sectionflags	@"SHF_NOTE_NV_TKINFO"
	.tkinfo
        /*0018*/ 	.word	0x00000081
        /*0030*/ 	.string	""
        /*0030*/ 	.string	"ptxas-blackwell"
        /*0030*/ 	.string	"Cuda compilation tools, release 12.9, V12.9.86"
        /*0030*/ 	.string	"Build cuda_12.9.r12.9/compiler.36037853_0"
        /*0030*/ 	.string	"-v  -suppress-debug-info  -lineinfo  -arch sm_100a "



//--------------------- .note.nv.cuver            --------------------------
	.section	.note.nv.cuver,"",@"SHT_NOTE"
	.sectionflags	@"SHF_NOTE_NV_CUVER"
        /*0018*/ 	.short	0x0001
        /*001a*/ 	.short	0x0064
        /*001c*/ 	.short	0x0001
        /*001e*/ 	.short	0x0000
        /*0020*/ 	.short	0x0001
        /*0022*/ 	.short	0x0000


//--------------------- .nv.info                  --------------------------
	.section	.nv.info,"",@"SHT_CUDA_INFO"
	.align	4


	//----- nvinfo : EIATTR_REGCOUNT
	.align		4
        /*0000*/ 	.byte	0x04, 0x2f
        /*0002*/ 	.short	(.L_4 - .L_3)
	.align		4
.L_3:
        /*0004*/ 	.word	index@(gluon_tcgen05)
        /*0008*/ 	.word	0x00000047


	//----- nvinfo : EIATTR_FRAME_SIZE
	.align		4
.L_4:
        /*000c*/ 	.byte	0x04, 0x11
        /*000e*/ 	.short	(.L_6 - .L_5)
	.align		4
.L_5:
        /*0010*/ 	.word	index@($__internal_2_$__cuda_sm10x_tcgen05_guardrail_trap_unallocated_columns_being_dealloced)
        /*0014*/ 	.word	0x00000000


	//----- nvinfo : EIATTR_FRAME_SIZE
	.align		4
.L_6:
        /*0018*/ 	.byte	0x04, 0x11
        /*001a*/ 	.short	(.L_8 - .L_7)
	.align		4
.L_7:
        /*001c*/ 	.word	index@($__internal_1_$__cuda_sm10x_tcgen05_guardrail_trap_phase_invalid_during_alloc)
        /*0020*/ 	.word	0x00000000


	//----- nvinfo : EIATTR_FRAME_SIZE
	.align		4
.L_8:
        /*0024*/ 	.byte	0x04, 0x11
        /*0026*/ 	.short	(.L_10 - .L_9)
	.align		4
.L_9:
        /*0028*/ 	.word	index@($__internal_0_$__cuda_sm10x_tcgen05_guardrail_trap_col_being_dealloced_not_returned_by_alloc)
        /*002c*/ 	.word	0x00000000


	//----- nvinfo : EIATTR_FRAME_SIZE
	.align		4
.L_10:
        /*0030*/ 	.byte	0x04, 0x11
        /*0032*/ 	.short	(.L_12 - .L_11)
	.align		4
.L_11:
        /*0034*/ 	.word	index@(gluon_tcgen05)
        /*0038*/ 	.word	0x00000000


	//----- nvinfo : EIATTR_MIN_STACK_SIZE
	.align		4
.L_12:
        /*003c*/ 	.byte	0x04, 0x12
        /*003e*/ 	.short	(.L_14 - .L_13)
	.align		4
.L_13:
        /*0040*/ 	.word	index@(gluon_tcgen05)
        /*0044*/ 	.word	0x00000000
.L_14:


//--------------------- .nv.info.gluon_tcgen05    --------------------------
	.section	.nv.info.gluon_tcgen05,"",@"SHT_CUDA_INFO"
	.sectionflags	@""
	.align	4


	//----- nvinfo : EIATTR_CUDA_API_VERSION
	.align		4
        /*0000*/ 	.byte	0x04, 0x37
        /*0002*/ 	.short	(.L_16 - .L_15)
.L_15:
        /*0004*/ 	.word	0x00000081


	//----- nvinfo : EIATTR_KPARAM_INFO
	.align		4
.L_16:
        /*0008*/ 	.byte	0x04, 0x17
        /*000a*/ 	.short	(.L_18 - .L_17)
.L_17:
        /*000c*/ 	.word	0x00000000
        /*0010*/ 	.short	0x000a
        /*0012*/ 	.short	0x0048
        /*0014*/ 	.byte	0x00, 0xf4, 0x21, 0x00


	//----- nvinfo : EIATTR_KPARAM_INFO
	.align		4
.L_18:
        /*0018*/ 	.byte	0x04, 0x17
        /*001a*/ 	.short	(.L_20 - .L_19)
.L_19:
        /*001c*/ 	.word	0x00000000
        /*0020*/ 	.short	0x0009
        /*0022*/ 	.short	0x0040
        /*0024*/ 	.byte	0x00, 0xf4, 0x21, 0x00


	//----- nvinfo : EIATTR_KPARAM_INFO
	.align		4
.L_20:
        /*0028*/ 	.byte	0x04, 0x17
        /*002a*/ 	.short	(.L_22 - .L_21)
.L_21:
        /*002c*/ 	.word	0x00000000
        /*0030*/ 	.short	0x0008
        /*0032*/ 	.short	0x0038
        /*0034*/ 	.byte	0x00, 0xf0, 0x21, 0x00


	//----- nvinfo : EIATTR_KPARAM_INFO
	.align		4
.L_22:
        /*0038*/ 	.byte	0x04, 0x17
        /*003a*/ 	.short	(.L_24 - .L_23)
.L_23:
        /*003c*/ 	.word	0x00000000
        /*0040*/ 	.short	0x0007
        /*0042*/ 	.short	0x0030
        /*0044*/ 	.byte	0x00, 0xf0, 0x21, 0x00


	//----- nvinfo : EIATTR_KPARAM_INFO
	.align		4
.L_24:
        /*0048*/ 	.byte	0x04, 0x17
        /*004a*/ 	.short	(.L_26 - .L_25)
.L_25:
        /*004c*/ 	.word	0x00000000
        /*0050*/ 	.short	0x0006
        /*0052*/ 	.short	0x0028
        /*0054*/ 	.byte	0x00, 0xf0, 0x21, 0x00


	//----- nvinfo : EIATTR_KPARAM_INFO
	.align		4
.L_26:
        /*0058*/ 	.byte	0x04, 0x17
        /*005a*/ 	.short	(.L_28 - .L_27)
.L_27:
        /*005c*/ 	.word	0x00000000
        /*0060*/ 	.short	0x0005
        /*0062*/ 	.short	0x0020
        /*0064*/ 	.byte	0x00, 0xf0, 0x11, 0x00


	//----- nvinfo : EIATTR_KPARAM_INFO
	.align		4
.L_28:
        /*0068*/ 	.byte	0x04, 0x17
        /*006a*/ 	.short	(.L_30 - .L_29)
.L_29:
        /*006c*/ 	.word	0x00000000
        /*0070*/ 	.short	0x0004
        /*0072*/ 	.short	0x001c
        /*0074*/ 	.byte	0x00, 0xf0, 0x11, 0x00


	//----- nvinfo : EIATTR_KPARAM_INFO
	.align		4
.L_30:
        /*0078*/ 	.byte	0x04, 0x17
        /*007a*/ 	.short	(.L_32 - .L_31)
.L_31:
        /*007c*/ 	.word	0x00000000
        /*0080*/ 	.short	0x0003
        /*0082*/ 	.short	0x0018
        /*0084*/ 	.byte	0x00, 0xf0, 0x11, 0x00


	//----- nvinfo : EIATTR_KPARAM_INFO
	.align		4
.L_32:
        /*0088*/ 	.byte	0x04, 0x17
        /*008a*/ 	.short	(.L_34 - .L_33)
.L_33:
        /*008c*/ 	.word	0x00000000
        /*0090*/ 	.short	0x0002
        /*0092*/ 	.short	0x0010
        /*0094*/ 	.byte	0x00, 0xf4, 0x21, 0x00


	//----- nvinfo : EIATTR_KPARAM_INFO
	.align		4
.L_34:
        /*0098*/ 	.byte	0x04, 0x17
        /*009a*/ 	.short	(.L_36 - .L_35)
.L_35:
        /*009c*/ 	.word	0x00000000
        /*00a0*/ 	.short	0x0001
        /*00a2*/ 	.short	0x0008
        /*00a4*/ 	.byte	0x00, 0xf4, 0x21, 0x00


	//----- nvinfo : EIATTR_KPARAM_INFO
	.align		4
.L_36:
        /*00a8*/ 	.byte	0x04, 0x17
        /*00aa*/ 	.short	(.L_38 - .L_37)
.L_37:
        /*00ac*/ 	.word	0x00000000
        /*00b0*/ 	.short	0x0000
        /*00b2*/ 	.short	0x0000
        /*00b4*/ 	.byte	0x00, 0xf4, 0x21, 0x00


	//----- nvinfo : EIATTR_AT_ENTRY_FRAGMENTS
	.align		4
.L_38:
        /*00b8*/ 	.byte	0x04, 0x4f
        /*00ba*/ 	.short	(.L_40 - .L_39)


	//   ....[0]....
.L_39:
        /*00bc*/ 	.word	0x00000004


	//----- nvinfo : EIATTR_RESERVED_SMEM_USED
	.align		4
.L_40:
        /*00c0*/ 	.byte	0x01, 0x41
	.zero		2


	//----- nvinfo : EIATTR_SPARSE_MMA_MASK
	.align		4
        /*00c4*/ 	.byte	0x03, 0x50
        /*00c6*/ 	.short	0x0000


	//----- nvinfo : EIATTR_TCGEN05_1CTA_USED
	.align		4
        /*00c8*/ 	.byte	0x01, 0x51
	.zero		2


	//----- nvinfo : EIATTR_MAXREG_COUNT
	.align		4
        /*00cc*/ 	.byte	0x03, 0x1b
        /*00ce*/ 	.short	0x00ff


	//----- nvinfo : EIATTR_NUM_BARRIERS
	.align		4
        /*00d0*/ 	.byte	0x02, 0x4c
        /*00d2*/ 	.byte	0x01
	.zero		1


	//----- nvinfo : EIATTR_INT_WARP_WIDE_INSTR_OFFSETS
	.align		4
        /*00d4*/ 	.byte	0x04, 0x31
        /*00d6*/ 	.short	(.L_42 - .L_41)


	//   ....[0]....
.L_41:
        /*00d8*/ 	.word	0x00001630


	//   ....[1]....
        /*00dc*/ 	.word	0x00001650


	//   ....[2]....
        /*00e0*/ 	.word	0x000016d0


	//   ....[3]....
        /*00e4*/ 	.word	0x000017e0


	//   ....[4]....
        /*00e8*/ 	.word	0x000017f0


	//   ....[5]....
        /*00ec*/ 	.word	0x00001810


	//   ....[6]....
        /*00f0*/ 	.word	0x00001890


	//   ....[7]....
        /*00f4*/ 	.word	0x00001ab0


	//   ....[8]....
        /*00f8*/ 	.word	0x00001ac0


	//   ....[9]....
        /*00fc*/ 	.word	0x00001c10


	//   ....[10]....
        /*0100*/ 	.word	0x00001c20


	//   ....[11]....
        /*0104*/ 	.word	0x00001c60


	//   ....[12]....
        /*0108*/ 	.word	0x00001ca0


	//   ....[13]....
        /*010c*/ 	.word	0x00001de0


	//   ....[14]....
        /*0110*/ 	.word	0x00001df0


	//   ....[15]....
        /*0114*/ 	.word	0x00002070


	//   ....[16]....
        /*0118*/ 	.word	0x00002080


	//   ....[17]....
        /*011c*/ 	.word	0x000024f0


	//   ....[18]....
        /*0120*/ 	.word	0x00002540


	//----- nvinfo : EIATTR_COOP_GROUP_MASK_REGIDS
	.align		4
.L_42:
        /*0124*/ 	.byte	0x04, 0x29
        /*0126*/ 	.short	(.L_44 - .L_43)


	//   ....[0]....
.L_43:
        /*0128*/ 	.word	0xffffffff


	//   ....[1]....
        /*012c*/ 	.word	0xffffffff


	//   ....[2]....
        /*0130*/ 	.word	0xffffffff


	//   ....[3]....
        /*0134*/ 	.word	0xffffffff


	//   ....[4]....
        /*0138*/ 	.word	0xffffffff


	//   ....[5]....
        /*013c*/ 	.word	0xffffffff


	//   ....[6]....
        /*0140*/ 	.word	0xffffffff


	//   ....[7]....
        /*0144*/ 	.word	0xffffffff


	//   ....[8]....
        /*0148*/ 	.word	0xffffffff


	//   ....[9]....
        /*014c*/ 	.word	0xffffffff


	//----- nvinfo : EIATTR_COOP_GROUP_INSTR_OFFSETS
	.align		4
.L_44:
        /*0150*/ 	.byte	0x04, 0x28
        /*0152*/ 	.short	(.L_46 - .L_45)


	//   ....[0]....
.L_45:
        /*0154*/ 	.word	0x00000050


	//   ....[1]....
        /*0158*/ 	.word	0x00000310


	//   ....[2]....
        /*015c*/ 	.word	0x000004f0


	//   ....[3]....
        /*0160*/ 	.word	0x000009a0


	//   ....[4]....
        /*0164*/ 	.word	0x00000ae0


	//   ....[5]....
        /*0168*/ 	.word	0x00000f50


	//   ....[6]....
        /*016c*/ 	.word	0x00001090


	//   ....[7]....
        /*0170*/ 	.word	0x000014e0


	//   ....[8]....
        /*0174*/ 	.word	0x00002380


	//   ....[9]....
        /*0178*/ 	.word	0x000025f0


	//----- nvinfo : EIATTR_VRC_CTA_INIT_COUNT
	.align		4
.L_46:
        /*017c*/ 	.byte	0x02, 0x4a
        /*017e*/ 	.byte	0x80
	.zero		1


	//----- nvinfo : EIATTR_MBARRIER_INSTR_OFFSETS
	.align		4
        /*0180*/ 	.byte	0x04, 0x39
        /*0182*/ 	.short	(.L_48 - .L_47)


	//   ....[0]....
.L_47:
        /*0184*/ 	.word	0x000016f0
        /*0188*/ 	.word	0x000000ff
        /*018c*/ 	.word	0x00005000
        /*0190*/ 	.short	0x0100
        /*0192*/ 	.byte	0x0c
	.zero		1


	//   ....[1]....
        /*0194*/ 	.word	0x00001700
        /*0198*/ 	.word	0x000000ff
        /*019c*/ 	.word	0x00005010
        /*01a0*/ 	.short	0x0100
        /*01a2*/ 	.byte	0x0c
	.zero		1


	//   ....[2]....
        /*01a4*/ 	.word	0x000019d0
        /*01a8*/ 	.word	0x000000ff
        /*01ac*/ 	.word	0x00005000
        /*01b0*/ 	.short	0x010a
        /*01b2*/ 	.byte	0x0c
	.zero		1


	//   ....[3]....
        /*01b4*/ 	.word	0x00001b10
        /*01b8*/ 	.word	0x000000ff
        /*01bc*/ 	.word	0x00005010
        /*01c0*/ 	.short	0x010a
        /*01c2*/ 	.byte	0x0c
	.zero		1


	//   ....[4]....
        /*01c4*/ 	.word	0x00001d20
        /*01c8*/ 	.word	0x000000ff
        /*01cc*/ 	.word	0x00005000
        /*01d0*/ 	.short	0x010a
        /*01d2*/ 	.byte	0x0c
	.zero		1


	//   ....[5]....
        /*01d4*/ 	.word	0x00001e30
        /*01d8*/ 	.word	0x000000ff
        /*01dc*/ 	.word	0x00005010
        /*01e0*/ 	.short	0x010a
        /*01e2*/ 	.byte	0x0c
	.zero		1


	//   ....[6]....
        /*01e4*/ 	.word	0x00001ed0
        /*01e8*/ 	.word	0x000000ff
        /*01ec*/ 	.word	0x00005000
        /*01f0*/ 	.short	0x0108
        /*01f2*/ 	.byte	0x0c
	.zero		1


	//   ....[7]....
        /*01f4*/ 	.word	0x00001ee0
        /*01f8*/ 	.word	0x000000ff
        /*01fc*/ 	.word	0x00005010
        /*0200*/ 	.short	0x0108
        /*0202*/ 	.byte	0x0c
	.zero		1


	//   ....[8]....
        /*0204*/ 	.word	0x00002610
        /*0208*/ 	.word	0x000000ff
        /*020c*/ 	.word	0x00005000
        /*0210*/ 	.short	0x010a
        /*0212*/ 	.byte	0x0c
	.zero		1


	//   ....[9]....
        /*0214*/ 	.word	0x00002640
        /*0218*/ 	.word	0x000000ff
        /*021c*/ 	.word	0x00005010
        /*0220*/ 	.short	0x010a
        /*0222*/ 	.byte	0x0c
	.zero		1


	//   ....[10]....
        /*0224*/ 	.word	0x00002670
        /*0228*/ 	.word	0x000000ff
        /*022c*/ 	.word	0x00005000
        /*0230*/ 	.short	0x010a
        /*0232*/ 	.byte	0x0c
	.zero		1


	//   ....[11]....
        /*0234*/ 	.word	0x000026a0
        /*0238*/ 	.word	0x000000ff
        /*023c*/ 	.word	0x00005010
        /*0240*/ 	.short	0x010a
        /*0242*/ 	.byte	0x0c
	.zero		1


	//----- nvinfo : EIATTR_NUM_MBARRIERS
	.align		4
.L_48:
        /*0244*/ 	.byte	0x03, 0x38
        /*0246*/ 	.short	0x0002


	//----- nvinfo : EIATTR_EXIT_INSTR_OFFSETS
	.align		4
        /*0248*/ 	.byte	0x04, 0x1c
        /*024a*/ 	.short	(.L_50 - .L_49)


	//   ....[0]....
.L_49:
        /*024c*/ 	.word	0x00002600


	//----- nvinfo : EIATTR_REQNTID
	.align		4
.L_50:
        /*0250*/ 	.byte	0x04, 0x10
        /*0252*/ 	.short	(.L_52 - .L_51)
.L_51:
        /*0254*/ 	.word	0x00000100
        /*0258*/ 	.word	0x00000001
        /*025c*/ 	.word	0x00000001


	//----- nvinfo : EIATTR_CRS_STACK_SIZE
	.align		4
.L_52:
        /*0260*/ 	.byte	0x04, 0x1e
        /*0262*/ 	.short	(.L_54 - .L_53)
.L_53:
        /*0264*/ 	.word	0x00000000


	//----- nvinfo : EIATTR_CBANK_PARAM_SIZE
	.align		4
.L_54:
        /*0268*/ 	.byte	0x03, 0x19
        /*026a*/ 	.short	0x0050


	//----- nvinfo : EIATTR_PARAM_CBANK
	.align		4
        /*026c*/ 	.byte	0x04, 0x0a
        /*026e*/ 	.short	(.L_56 - .L_55)
	.align		4
.L_55:
        /*0270*/ 	.word	index@(.nv.constant0.gluon_tcgen05)
        /*0274*/ 	.short	0x0380
        /*0276*/ 	.short	0x0050


	//----- nvinfo : EIATTR_SW_WAR
	.align		4
.L_56:
        /*0278*/ 	.byte	0x04, 0x36
        /*027a*/ 	.short	(.L_58 - .L_57)
.L_57:
        /*027c*/ 	.word	0x00000008
.L_58:


//--------------------- .nv.compat                --------------------------
	.section	.nv.compat,"",@"SHT_CUDA_COMPAT_INFO"
	.align	4
        /*0000*/ 	.byte	0x02, 0x02, 0x02, 0x00, 0x02, 0x05, 0x05, 0x00, 0x02, 0x03, 0x03, 0x00, 0x02, 0x06, 0x01, 0x00


//--------------------- .nv.callgraph             --------------------------
	.section	.nv.callgraph,"",@"SHT_CUDA_CALLGRAPH"
	.align	4
	.sectionentsize	8
	.align		4
        /*0000*/ 	.word	0x00000000
	.align		4
        /*0004*/ 	.word	0xffffffff
	.align		4
        /*0008*/ 	.word	0x00000000
	.align		4
        /*000c*/ 	.word	0xfffffffe
	.align		4
        /*0010*/ 	.word	0x00000000
	.align		4
        /*0014*/ 	.word	0xfffffffd
	.align		4
        /*0018*/ 	.word	0x00000000
	.align		4
        /*001c*/ 	.word	0xfffffffc


//--------------------- .text.gluon_tcgen05       --------------------------
	.section	.text.gluon_tcgen05,"ax",@progbits
	.align	128
        .global         gluon_tcgen05
        .type           gluon_tcgen05,@function
        .size           gluon_tcgen05,(.L_x_73 - gluon_tcgen05)
        .other          gluon_tcgen05,@"STO_CUDA_ENTRY STV_DEFAULT"
gluon_tcgen05:
.text.gluon_tcgen05:
[----:B------:R-:W1:Y:S01]  /*0000*/  LDC R1, c[0x0][0x37c] ;  /* 0x0000df00ff017b82 */ /* 0x000e620000000800 */
[----:B------:R-:W2:Y:S02]  /*0010*/  S2R R0, SR_TID.X ;  /* 0x0000000000007919 */ /* 0x000ea40000002100 */
[----:B--2---:R-:W-:-:S13]  /*0020*/  ISETP.GE.U32.AND P2, PT, R0, 0x20, PT ;  /* 0x000000200000780c */ /* 0x004fda0003f46070 */
[----:B------:R-:W-:Y:S05]  /*0030*/  @P2 BRA `(.L_x_0) ;  /* 0x0000000000b82947 */ /* 0x000fea0003800000 */
[----:B------:R-:W2:Y:S01]  /*0040*/  S2UR UR6, SR_CgaCtaId ;  /* 0x00000000000679c3 */ /* 0x000ea20000008800 */
[----:B------:R-:W-:Y:S01]  /*0050*/  NOP ;  /* 0x0000000000007918 */ /* 0x000fe20000000000 */
[----:B------:R-:W-:Y:S02]  /*0060*/  UMOV UR4, 0x40 ;  /* 0x0000004000047882 */ /* 0x000fe40000000000 */
[----:B--2---:R-:W-:-:S09]  /*0070*/  ULEA UR4, UR6, UR4, 0x18 ;  /* 0x0000000406047291 */ /* 0x004fd2000f8ec0ff */
[----:B------:R-:W2:Y:S01]  /*0080*/  LDS.U8 R2, [UR4] ;  /* 0x00000004ff027984 */ /* 0x000ea20008000000 */
[----:B------:R-:W-:Y:S02]  /*0090*/  UMOV UR4, 0x400 ;  /* 0x0000040000047882 */ /* 0x000fe40000000000 */
[----:B------:R-:W-:Y:S01]  /*00a0*/  ULEA UR4, UR6, UR4, 0x18 ;  /* 0x0000000406047291 */ /* 0x000fe2000f8ec0ff */
[----:B--2---:R-:W-:-:S13]  /*00b0*/  ISETP.NE.AND P0, PT, R2, RZ, PT ;  /* 0x000000ff0200720c */ /* 0x004fda0003f05270 */
[----:B------:R-:W-:Y:S05]  /*00c0*/  @P0 BRA `(.L_x_1) ;  /* 0x00000000007c0947 */ /* 0x000fea0003800000 */
[----:B------:R-:W-:-:S13]  /*00d0*/  ELECT P0, URZ, PT ;  /* 0x0000000000ff782f */ /* 0x000fda0003800000 */
[----:B------:R-:W-:Y:S05]  /*00e0*/  @!P0 BRA `(.L_x_2) ;  /* 0x0000000000848947 */ /* 0x000fea0003800000 */
[----:B------:R-:W-:Y:S01]  /*00f0*/  UMOV UR5, 0x8 ;  /* 0x0000000800057882 */ /* 0x000fe20000000000 */
[----:B------:R-:W-:Y:S02]  /*0100*/  IMAD.MOV.U32 R5, RZ, RZ, 0x1 ;  /* 0x00000001ff057424 */ /* 0x000fe400078e00ff */
[----:B------:R-:W-:Y:S02]  /*0110*/  IMAD.MOV.U32 R3, RZ, RZ, 0xff ;  /* 0x000000ffff037424 */ /* 0x000fe400078e00ff */
[----:B------:R-:W-:Y:S04]  /*0120*/  DEPBAR.LE SB2, 0x36 ;  /* 0x0000ad800000791a */ /* 0x000fe80000000000 */
[----:B------:R-:W2:Y:S02]  /*0130*/  UTCATOMSWS.FIND_AND_SET.ALIGN UP0, UR5, UR5 ;  /* 0x00000005000575e3 */ /* 0x000ea40008000800 */
[----:B--2---:R-:W-:-:S04]  /*0140*/  PLOP3.LUT P0, PT, PT, PT, UP0, 0x80, 0x8 ;  /* 0x000000000008781c */ /* 0x004fc80003f0f008 */
[----:B------:R-:W-:-:S04]  /*0150*/  SEL R2, RZ, 0xffffffff, !P0 ;  /* 0xffffffffff027807 */ /* 0x000fc80004000000 */
[----:B------:R-:W-:Y:S01]  /*0160*/  ISETP.NE.AND P0, PT, R2, RZ, PT ;  /* 0x000000ff0200720c */ /* 0x000fe20003f05270 */
[----:B------:R-:W-:-:S12]  /*0170*/  IMAD.U32 R2, RZ, RZ, UR5 ;  /* 0x00000005ff027e24 */ /* 0x000fd8000f8e00ff */
[----:B------:R-:W-:Y:S05]  /*0180*/  @P0 BRA `(.L_x_3) ;  /* 0x0000000000240947 */ /* 0x000fea0003800000 */
.L_x_4:
[----:B------:R-:W-:Y:S05]  /*0190*/  NANOSLEEP 0x64 ;  /* 0x000000640000795d */ /* 0x000fea0003800000 */
[----:B------:R-:W-:-:S05]  /*01a0*/  UMOV UR5, 0x8 ;  /* 0x0000000800057882 */ /* 0x000fca0000000000 */
[----:B------:R-:W-:Y:S04]  /*01b0*/  DEPBAR.LE SB2, 0x36 ;  /* 0x0000ad800000791a */ /* 0x000fe80000000000 */
[----:B------:R-:W2:Y:S02]  /*01c0*/  UTCATOMSWS.FIND_AND_SET.ALIGN UP0, UR5, UR5 ;  /* 0x00000005000575e3 */ /* 0x000ea40008000800 */
[----:B--2---:R-:W-:-:S04]  /*01d0*/  PLOP3.LUT P0, PT, PT, PT, UP0, 0x80, 0x8 ;  /* 0x000000000008781c */ /* 0x004fc80003f0f008 */
[----:B------:R-:W-:-:S04]  /*01e0*/  SEL R2, RZ, 0xffffffff, !P0 ;  /* 0xffffffffff027807 */ /* 0x000fc80004000000 */
[----:B------:R-:W-:Y:S01]  /*01f0*/  ISETP.NE.AND P0, PT, R2, RZ, PT ;  /* 0x000000ff0200720c */ /* 0x000fe20003f05270 */
[----:B------:R-:W-:-:S12]  /*0200*/  IMAD.U32 R2, RZ, RZ, UR5 ;  /* 0x00000005ff027e24 */ /* 0x000fd8000f8e00ff */
[----:B------:R-:W-:Y:S05]  /*0210*/  @!P0 BRA `(.L_x_4) ;  /* 0xfffffffc00dc8947 */ /* 0x000fea000383ffff */
.L_x_3:
[C---:B------:R-:W-:Y:S01]  /*0220*/  VIADD R4, R2.reuse, 0x10 ;  /* 0x0000001002047836 */ /* 0x040fe20000000000 */
[----:B------:R-:W-:Y:S01]  /*0230*/  UMOV UR5, 0x50 ;  /* 0x0000005000057882 */ /* 0x000fe20000000000 */
[----:B------:R-:W-:Y:S01]  /*0240*/  SHF.L.U32 R3, R3, R2, RZ ;  /* 0x0000000203037219 */ /* 0x000fe200000006ff */
[----:B------:R-:W-:Y:S01]  /*0250*/  ULEA UR5, UR6, UR5, 0x18 ;  /* 0x0000000506057291 */ /* 0x000fe2000f8ec0ff */
[----:B------:R-:W-:Y:S01]  /*0260*/  IMAD.SHL.U32 R2, R2, 0x20, RZ ;  /* 0x0000002002027824 */ /* 0x000fe200078e00ff */
[----:B------:R-:W-:-:S04]  /*0270*/  SHF.L.U32 R4, R5, R4, RZ ;  /* 0x0000000405047219 */ /* 0x000fc800000006ff */
[----:B------:R-:W-:-:S05]  /*0280*/  LOP3.LUT R3, R4, R3, RZ, 0xfc, !PT ;  /* 0x0000000304037212 */ /* 0x000fca00078efcff */
[----:B------:R2:W-:Y:S04]  /*0290*/  ATOMS.OR RZ, [UR5], R3 ;  /* 0x00000003ffff798c */ /* 0x0005e8000b000005 */
[----:B------:R2:W-:Y:S01]  /*02a0*/  STS [UR4], R2 ;  /* 0x00000002ff007988 */ /* 0x0005e20008000804 */
[----:B------:R-:W-:Y:S05]  /*02b0*/  BRA `(.L_x_2) ;  /* 0x0000000000107947 */ /* 0x000fea0003800000 */
.L_x_1:
[----:B------:R-:W-:Y:S01]  /*02c0*/  IMAD.MOV.U32 R3, RZ, RZ, -0x1 ;  /* 0xffffffffff037424 */ /* 0x000fe200078e00ff */
[----:B------:R-:W-:-:S04]  /*02d0*/  MOV R2, 0x300 ;  /* 0x0000030000027802 */ /* 0x000fc80000000f00 */
[----:B------:R2:W-:Y:S03]  /*02e0*/  STS [UR4], R3 ;  /* 0x00000003ff007988 */ /* 0x0005e60008000804 */
[----:B-12---:R-:W-:Y:S05]  /*02f0*/  CALL.REL.NOINC `($__internal_1_$__cuda_sm10x_tcgen05_guardrail_trap_phase_invalid_during_alloc) ;  /* 0x0000002400007944 */ /* 0x006fea0003c00000 */
.L_x_2:
[----:B------:R-:W-:Y:S05]  /*0300*/  WARPSYNC.ALL ;  /* 0x0000000000007948 */ /* 0x000fea0003800000 */
[----:B------:R-:W-:Y:S01]  /*0310*/  NOP ;  /* 0x0000000000007918 */ /* 0x000fe20000000000 */
.L_x_0:
[----:B------:R-:W3:Y:S08]  /*0320*/  S2UR UR4, SR_CgaCtaId ;  /* 0x00000000000479c3 */ /* 0x000ef00000008800 */
[----:B------:R-:W-:Y:S01]  /*0330*/  BAR.SYNC.DEFER_BLOCKING 0x0 ;  /* 0x0000000000007b1d */ /* 0x000fe20000010000 */
[----:B------:R-:W-:-:S05]  /*0340*/  LOP3.LUT R68, R0, 0xff, RZ, 0xc0, !PT ;  /* 0x000000ff00447812 */ /* 0x000fca00078ec0ff */
[----:B------:R-:W-:Y:S02]  /*0350*/  UMOV UR12, 0x400 ;  /* 0x00000400000c7882 */ /* 0x000fe40000000000 */
[----:B------:R-:W4:Y:S08]  /*0360*/  LDC R10, c[0x0][0x3a0] ;  /* 0x0000e800ff0a7b82 */ /* 0x000f300000000800 */
[----:B------:R-:W5:Y:S01]  /*0370*/  S2UR UR13, SR_CTAID.Y ;  /* 0x00000000000d79c3 */ /* 0x000f620000002600 */
[----:B---3--:R-:W-:-:S09]  /*0380*/  ULEA UR12, UR4, UR12, 0x18 ;  /* 0x0000000c040c7291 */ /* 0x008fd2000f8ec0ff */
[----:B--2---:R-:W2:Y:S01]  /*0390*/  LDS R3, [UR12] ;  /* 0x0000000cff037984 */ /* 0x004ea20008000800 */
[----:B------:R-:W-:Y:S06]  /*03a0*/  BAR.SYNC.DEFER_BLOCKING 0x0 ;  /* 0x0000000000007b1d */ /* 0x000fec0000010000 */
[----:B------:R-:W-:Y:S05]  /*03b0*/  @P2 BRA `(.L_x_5) ;  /* 0x0000000000182947 */ /* 0x000fea0003800000 */
[----:B------:R-:W-:Y:S01]  /*03c0*/  ELECT P0, URZ, PT ;  /* 0x0000000000ff782f */ /* 0x000fe20003800000 */
[----:B------:R-:W-:Y:S01]  /*03d0*/  IMAD.MOV.U32 R2, RZ, RZ, 0x1 ;  /* 0x00000001ff027424 */ /* 0x000fe200078e00ff */
[----:B------:R-:W-:Y:S01]  /*03e0*/  UMOV UR5, 0x40 ;  /* 0x0000004000057882 */ /* 0x000fe20000000000 */
[----:B------:R-:W-:Y:S01]  /*03f0*/  UVIRTCOUNT.DEALLOC.SMPOOL 0x80 ;  /* 0x000000800000784c */ /* 0x000fe20000000000 */
[----:B------:R-:W-:-:S09]  /*0400*/  ULEA UR5, UR4, UR5, 0x18 ;  /* 0x0000000504057291 */ /* 0x000fd2000f8ec0ff */
[----:B------:R3:W-:Y:S03]  /*0410*/  @P0 STS.U8 [UR5], R2 ;  /* 0x00000002ff000988 */ /* 0x0007e60008000005 */
.L_x_5:
[----:B------:R-:W3:Y:S01]  /*0420*/  S2UR UR4, SR_CTAID.Z ;  /* 0x00000000000479c3 */ /* 0x000ee20000002700 */
[----:B------:R-:W5:Y:S01]  /*0430*/  LDCU UR5, c[0x0][0x370] ;  /* 0x00006e00ff0577ac */ /* 0x000f620008000800 */
[----:B------:R-:W-:Y:S01]  /*0440*/  ISETP.GE.U32.AND P0, PT, R68, 0x20, PT ;  /* 0x000000204400780c */ /* 0x000fe20003f06070 */
[----:B----4-:R-:W-:Y:S01]  /*0450*/  VIADD R5, R10, 0xffffffff ;  /* 0xffffffff0a057836 */ /* 0x010fe20000000000 */
[C---:B------:R-:W-:Y:S01]  /*0460*/  ISETP.NE.U32.AND P3, PT, R68.reuse, RZ, PT ;  /* 0x000000ff4400720c */ /* 0x040fe20003f65070 */
[----:B------:R-:W3:Y:S01]  /*0470*/  LDCU UR6, c[0x0][0x374] ;  /* 0x00006e80ff0677ac */ /* 0x000ee20008000800 */
[----:B------:R-:W-:Y:S01]  /*0480*/  LEA R4, R68, UR12, 0x2 ;  /* 0x0000000c44047c11 */ /* 0x000fe2000f8e10ff */
[----:B------:R-:W-:Y:S01]  /*0490*/  BSSY.RECONVERGENT B0, `(.L_x_6) ;  /* 0x0000015000007945 */ /* 0x000fe20003800200 */
[----:B------:R-:W5:Y:S01]  /*04a0*/  S2UR UR27, SR_CTAID.X ;  /* 0x00000000001b79c3 */ /* 0x000f620000002500 */
[----:B------:R-:W4:Y:S01]  /*04b0*/  LDCU.64 UR14, c[0x0][0x3c0] ;  /* 0x00007800ff0e77ac */ /* 0x000f220008000a00 */
[----:B--2---:R-:W-:-:S05]  /*04c0*/  R2UR UR32, R3 ;  /* 0x00000000032072ca */ /* 0x004fca00000e0000 */
[----:B------:R2:W-:Y:S01]  /*04d0*/  @!P0 STS [R4], RZ ;  /* 0x000000ff04008388 */ /* 0x0005e20000000800 */
[----:B------:R-:W1:Y:S01]  /*04e0*/  LDC R6, c[0x0][0x398] ;  /* 0x0000e600ff067b82 */ /* 0x000e620000000800 */
[----:B------:R-:W-:Y:S02]  /*04f0*/  NOP ;  /* 0x0000000000007918 */ /* 0x000fe40000000000 */
[----:B------:R2:W-:Y:S01]  /*0500*/  @!P3 STS [UR12+0x20], R5 ;  /* 0x00002005ff00b988 */ /* 0x0005e2000800080c */
[----:B---3-5:R-:W-:-:S04]  /*0510*/  UIMAD UR4, UR4, UR6, UR13 ;  /* 0x00000006040472a4 */ /* 0x028fc8000f8e020d */
[----:B------:R-:W-:-:S04]  /*0520*/  UIMAD UR4, UR4, UR5, UR27 ;  /* 0x00000005040472a4 */ /* 0x000fc8000f8e021b */
[----:B------:R-:W-:-:S04]  /*0530*/  UIMAD UR4, UR4, 0x180, URZ ;  /* 0x00000180040478a4 */ /* 0x000fc8000f8e02ff */
[----:B----4-:R-:W-:Y:S01]  /*0540*/  UIADD3 UR8, UP0, UPT, UR4, UR14, URZ ;  /* 0x0000000e04087290 */ /* 0x010fe2000ff1e0ff */
[----:B-1----:R-:W-:-:S03]  /*0550*/  VIADD R6, R6, 0xffffffff ;  /* 0xffffffff06067836 */ /* 0x002fc60000000000 */
[----:B------:R-:W-:Y:S01]  /*0560*/  ULEA.HI.X.SX32 UR9, UR4, UR15, 0x1, UP0 ;  /* 0x0000000f04097291 */ /* 0x000fe200080f0eff */
[----:B--2---:R-:W-:Y:S11]  /*0570*/  @P3 BRA `(.L_x_7) ;  /* 0x0000000000183947 */ /* 0x004ff60003800000 */
[----:B------:R-:W1:Y:S01]  /*0580*/  LDS R2, [UR12+0x8] ;  /* 0x0000080cff027984 */ /* 0x000e620008000800 */
[----:B------:R-:W2:Y:S01]  /*0590*/  LDC.64 R8, c[0x0][0x380] ;  /* 0x0000e000ff087b82 */ /* 0x000ea20000000a00 */
[----:B------:R-:W-:Y:S02]  /*05a0*/  IMAD.MOV.U32 R3, RZ, RZ, 0x70 ;  /* 0x00000070ff037424 */ /* 0x000fe400078e00ff */
[----:B--2---:R2:W-:Y:S03]  /*05b0*/  STS.64 [UR12], R8 ;  /* 0x00000008ff007988 */ /* 0x0045e60008000a0c */
[----:B-1----:R-:W-:-:S05]  /*05c0*/  LOP3.LUT R2, R2, 0x10, R3, 0xd8, !PT ;  /* 0x0000001002027812 */ /* 0x002fca00078ed803 */
[----:B------:R2:W-:Y:S02]  /*05d0*/  STS [UR12+0x8], R2 ;  /* 0x00000802ff007988 */ /* 0x0005e4000800080c */
.L_x_7:
[----:B------:R-:W-:Y:S05]  /*05e0*/  BSYNC.RECONVERGENT B0 ;  /* 0x0000000000007941 */ /* 0x000fea0003800200 */
.L_x_6:
[----:B------:R-:W-:Y:S04]  /*05f0*/  BSSY.RECONVERGENT B0, `(.L_x_8) ;  /* 0x000000a000007945 */ /* 0x000fe80003800200 */
[----:B------:R-:W-:Y:S05]  /*0600*/  @P3 BRA `(.L_x_9) ;  /* 0x0000000000203947 */ /* 0x000fea0003800000 */
[----:B--2---:R-:W1:Y:S01]  /*0610*/  LDS R2, [UR12+0x34] ;  /* 0x0000340cff027984 */ /* 0x004e620008000800 */
[----:B------:R-:W-:Y:S02]  /*0620*/  IMAD.MOV.U32 R3, RZ, RZ, 0x3f000000 ;  /* 0x3f000000ff037424 */ /* 0x000fe400078e00ff */
[----:B------:R-:W-:Y:S01]  /*0630*/  @!P3 IMAD.MOV.U32 R7, RZ, RZ, 0x3f ;  /* 0x0000003fff07b424 */ /* 0x000fe200078e00ff */
[----:B------:R-:W2:Y:S02]  /*0640*/  @!P3 LDS R8, [UR12+0x38] ;  /* 0x0000380cff08b984 */ /* 0x000ea40008000800 */
[----:B-1----:R-:W-:Y:S02]  /*0650*/  LOP3.LUT R2, R2, 0xff000000, R3, 0xb8, !PT ;  /* 0xff00000002027812 */ /* 0x002fe400078eb803 */
[----:B--2---:R-:W-:-:S03]  /*0660*/  @!P3 LOP3.LUT R3, R8, 0xff, R7, 0xb8, !PT ;  /* 0x000000ff0803b812 */ /* 0x004fc600078eb807 */
[----:B------:R1:W-:Y:S04]  /*0670*/  STS [UR12+0x34], R2 ;  /* 0x00003402ff007988 */ /* 0x0003e8000800080c */
[----:B------:R1:W-:Y:S02]  /*0680*/  @!P3 STS [UR12+0x38], R3 ;  /* 0x00003803ff00b988 */ /* 0x0003e4000800080c */
.L_x_9:
[----:B------:R-:W-:Y:S05]  /*0690*/  BSYNC.RECONVERGENT B0 ;  /* 0x0000000000007941 */ /* 0x000fea0003800200 */
.L_x_8:
[----:B------:R-:W-:Y:S04]  /*06a0*/  BSSY.RECONVERGENT B0, `(.L_x_10) ;  /* 0x000000a000007945 */ /* 0x000fe80003800200 */
[----:B------:R-:W-:Y:S05]  /*06b0*/  @P3 BRA `(.L_x_11) ;  /* 0x0000000000203947 */ /* 0x000fea0003800000 */
[----:B-12---:R-:W1:Y:S01]  /*06c0*/  LDS R2, [UR12+0x1c] ;  /* 0x00001c0cff027984 */ /* 0x006e620008000800 */
[----:B------:R-:W2:Y:S03]  /*06d0*/  LDC.64 R8, c[0x0][0x3a8] ;  /* 0x0000ea00ff087b82 */ /* 0x000ea60000000a00 */
[----:B------:R3:W-:Y:S01]  /*06e0*/  STS [UR12+0x24], R6 ;  /* 0x00002406ff007988 */ /* 0x0007e2000800080c */
[--C-:B--2---:R-:W-:Y:S02]  /*06f0*/  SHF.R.U32.HI R7, RZ, 0x4, R9.reuse ;  /* 0x00000004ff077819 */ /* 0x104fe40000011609 */
[----:B------:R-:W-:-:S05]  /*0700*/  SHF.R.U64 R3, R8, 0x4, R9 ;  /* 0x0000000408037819 */ /* 0x000fca0000001209 */
[----:B------:R3:W-:Y:S01]  /*0710*/  STS [UR12+0xc], R3 ;  /* 0x00000c03ff007988 */ /* 0x0007e2000800080c */
[----:B-1----:R-:W-:-:S05]  /*0720*/  LOP3.LUT R2, R2, 0xf, R7, 0xb8, !PT ;  /* 0x0000000f02027812 */ /* 0x002fca00078eb807 */
[----:B------:R3:W-:Y:S02]  /*0730*/  STS [UR12+0x1c], R2 ;  /* 0x00001c02ff007988 */ /* 0x0007e4000800080c */
.L_x_11:
[----:B------:R-:W-:Y:S05]  /*0740*/  BSYNC.RECONVERGENT B0 ;  /* 0x0000000000007941 */ /* 0x000fea0003800200 */
.L_x_10:
[----:B------:R-:W-:Y:S04]  /*0750*/  BSSY.RECONVERGENT B1, `(.L_x_12) ;  /* 0x000001d000017945 */ /* 0x000fe80003800200 */
[----:B------:R-:W-:Y:S04]  /*0760*/  BSSY.RELIABLE B0, `(.L_x_13) ;  /* 0x0000018000007945 */ /* 0x000fe80003800100 */
[----:B------:R-:W-:Y:S05]  /*0770*/  @P3 BRA `(.L_x_14) ;  /* 0x00000000001c3947 */ /* 0x000fea0003800000 */
[----:B-123--:R-:W1:Y:S02]  /*0780*/  LDS R2, [UR12+0x34] ;  /* 0x0000340cff027984 */ /* 0x00ee640008000800 */
[----:B-1----:R-:W-:-:S05]  /*0790*/  LOP3.LUT R2, R2, 0x7, RZ, 0xb8, !PT ;  /* 0x0000000702027812 */ /* 0x002fca00078eb8ff */
[----:B------:R1:W-:Y:S01]  /*07a0*/  STS [UR12+0x34], R2 ;  /* 0x00003402ff007988 */ /* 0x0003e2000800080c */
[----:B------:R-:W-:Y:S05]  /*07b0*/  @P3 BRA `(.L_x_15) ;  /* 0x00000000001c3947 */ /* 0x000fea0003800000 */
[----:B-1----:R-:W1:Y:S02]  /*07c0*/  LDS R2, [UR12+0x34] ;  /* 0x0000340cff027984 */ /* 0x002e640008000800 */
[----:B-1----:R-:W-:-:S05]  /*07d0*/  LOP3.LUT R2, R2, 0x38, RZ, 0xb8, !PT ;  /* 0x0000003802027812 */ /* 0x002fca00078eb8ff */
[----:B------:R4:W-:Y:S02]  /*07e0*/  STS [UR12+0x34], R2 ;  /* 0x00003402ff007988 */ /* 0x0009e4000800080c */
.L_x_14:
[----:B------:R-:W-:Y:S05]  /*07f0*/  @P3 BRA `(.L_x_16) ;  /* 0x00000000001c3947 */ /* 0x000fea0003800000 */
[----:B-1234-:R-:W1:Y:S02]  /*0800*/  LDS R2, [UR12+0x8] ;  /* 0x0000080cff027984 */ /* 0x01ee640008000800 */
[----:B-1----:R-:W-:-:S05]  /*0810*/  LOP3.LUT R2, R2, 0x780, RZ, 0xb8, !PT ;  /* 0x0000078002027812 */ /* 0x002fca00078eb8ff */
[----:B------:R2:W-:Y:S02]  /*0820*/  STS [UR12+0x8], R2 ;  /* 0x00000802ff007988 */ /* 0x0005e4000800080c */
.L_x_15:
[----:B------:R-:W-:Y:S05]  /*0830*/  @P3 BRA `(.L_x_17) ;  /* 0x0000000000283947 */ /* 0x000fea0003800000 */
[----:B-12---:R-:W1:Y:S02]  /*0840*/  LDS R2, [UR12+0x8] ;  /* 0x0000080cff027984 */ /* 0x006e640008000800 */
[----:B-1----:R-:W-:-:S05]  /*0850*/  LOP3.LUT R2, R2, 0x1800, RZ, 0xb8, !PT ;  /* 0x0000180002027812 */ /* 0x002fca00078eb8ff */
[----:B------:R5:W-:Y:S02]  /*0860*/  STS [UR12+0x8], R2 ;  /* 0x00000802ff007988 */ /* 0x000be4000800080c */
.L_x_16:
[----:B------:R-:W-:Y:S05]  /*0870*/  @P3 BREAK.RELIABLE B0 ;  /* 0x0000000000003942 */ /* 0x000fea0003800100 */
[----:B------:R-:W-:Y:S05]  /*0880*/  @P3 BRA `(.L_x_18) ;  /* 0x0000000000243947 */ /* 0x000fea0003800000 */
[----:B-1-3--:R-:W1:Y:S01]  /*0890*/  LDS R3, [UR12+0x8] ;  /* 0x0000080cff037984 */ /* 0x00ae620008000800 */
[----:B--2-45:R-:W-:-:S05]  /*08a0*/  IMAD.MOV.U32 R2, RZ, RZ, 0x6000 ;  /* 0x00006000ff027424 */ /* 0x034fca00078e00ff */
[----:B-1----:R-:W-:-:S04]  /*08b0*/  LOP3.LUT R2, R3, 0x4000, R2, 0xd8, !PT ;  /* 0x0000400003027812 */ /* 0x002fc800078ed802 */
[----:B------:R-:W-:-:S05]  /*08c0*/  LOP3.LUT R2, R2, 0x400000, RZ, 0xb8, !PT ;  /* 0x0040000002027812 */ /* 0x000fca00078eb8ff */
[----:B------:R3:W-:Y:S02]  /*08d0*/  STS [UR12+0x8], R2 ;  /* 0x00000802ff007988 */ /* 0x0007e4000800080c */
.L_x_17:
[----:B------:R-:W-:Y:S05]  /*08e0*/  BSYNC.RELIABLE B0 ;  /* 0x0000000000007941 */ /* 0x000fea0003800100 */
.L_x_13:
[----:B-123--:R-:W1:Y:S02]  /*08f0*/  @!P3 LDS R2, [UR12+0x8] ;  /* 0x0000080cff02b984 */ /* 0x00ee640008000800 */
[----:B-1----:R-:W-:-:S05]  /*0900*/  @!P3 LOP3.LUT R2, R2, 0x8000, RZ, 0xb8, !PT ;  /* 0x000080000202b812 */ /* 0x002fca00078eb8ff */
[----:B------:R1:W-:Y:S02]  /*0910*/  @!P3 STS [UR12+0x8], R2 ;  /* 0x00000802ff00b988 */ /* 0x0003e4000800080c */
.L_x_18:
[----:B------:R-:W-:Y:S05]  /*0920*/  BSYNC.RECONVERGENT B1 ;  /* 0x0000000000017941 */ /* 0x000fea0003800200 */
.L_x_12:
[----:B------:R-:W-:Y:S05]  /*0930*/  WARPSYNC.ALL ;  /* 0x0000000000007948 */ /* 0x000fea0003800000 */
[----:B------:R-:W-:Y:S01]  /*0940*/  NOP ;  /* 0x0000000000007918 */ /* 0x000fe20000000000 */
[----:B------:R-:W1:Y:S02]  /*0950*/  LDC R7, c[0x0][0x39c] ;  /* 0x0000e700ff077b82 */ /* 0x000e640000000800 */
[----:B-1----:R-:W-:Y:S01]  /*0960*/  VIADD R7, R7, 0xffffffff ;  /* 0xffffffff07077836 */ /* 0x002fe20000000000 */
[----:B------:R-:W-:Y:S06]  /*0970*/  @P0 BRA `(.L_x_19) ;  /* 0x0000000000300947 */ /* 0x000fec0003800000 */
[----:B--2345:R-:W1:Y:S01]  /*0980*/  S2R R2, SR_LANEID ;  /* 0x0000000000027919 */ /* 0x03ce620000000000 */
[----:B------:R-:W-:Y:S05]  /*0990*/  WARPSYNC.ALL ;  /* 0x0000000000007948 */ /* 0x000fea0003800000 */
[----:B------:R-:W-:Y:S01]  /*09a0*/  NOP ;  /* 0x0000000000007918 */ /* 0x000fe20000000000 */
[----:B-1----:R-:W-:-:S05]  /*09b0*/  IMAD.SHL.U32 R8, R2, 0x4, RZ ;  /* 0x0000000402087824 */ /* 0x002fca00078e00ff */
[----:B------:R-:W1:Y:S01]  /*09c0*/  LDS R9, [R8+UR12] ;  /* 0x0000000c08097984 */ /* 0x000e620008000800 */
[----:B------:R-:W-:-:S05]  /*09d0*/  IADD3 R2, P1, PT, R8, UR8, RZ ;  /* 0x0000000808027c10 */ /* 0x000fca000ff3e0ff */
[----:B------:R-:W-:-:S05]  /*09e0*/  IMAD.X R3, RZ, RZ, UR9, P1 ;  /* 0x00000009ff037e24 */ /* 0x000fca00088e06ff */
[----:B-1----:R1:W2:Y:S01]  /*09f0*/  ATOMG.E.EXCH.STRONG.GPU PT, RZ, [R2], R9 ;  /* 0x0000000902ff73a8 */ /* 0x0022a200041ee100 */
[----:B------:R-:W-:-:S04]  /*0a00*/  DEPBAR {5,4,3,2,1,0} ;  /* 0x0000003f0000791a */ /* 0x000fc80000000000 */
[----:B------:R-:W3:Y:S02]  /*0a10*/  CCTL.E.C.LDCU.IV.DEEP [UR8] ;  /* 0x0000000008007540 */ /* 0x000ee40009c08000 */
[----:B---3--:R1:W-:Y:S01]  /*0a20*/  UTMACCTL.IV [UR8] ;  /* 0x00000000080079b9 */ /* 0x0083e20008000000 */
[----:B------:R-:W-:Y:S01]  /*0a30*/  NOP ;  /* 0x0000000000007918 */ /* 0x000fe20000000000 */
.L_x_19:
[----:B------:R-:W-:Y:S05]  /*0a40*/  @P0 BRA `(.L_x_20) ;  /* 0x00000000000c0947 */ /* 0x000fea0003800000 */
[----:B------:R0:W-:Y:S01]  /*0a50*/  UTMACMDFLUSH ;  /* 0x00000000000079b7 */ /* 0x0001e20000000000 */
[----:B------:R-:W-:Y:S05]  /*0a60*/  @P0 BRA `(.L_x_20) ;  /* 0x0000000000040947 */ /* 0x000fea0003800000 */
[----:B------:R-:W-:-:S04]  /*0a70*/  DEPBAR.LE SB0, 0x0 ;  /* 0x000080000000791a */ /* 0x000fc80000000000 */
.L_x_20:
[----:B------:R-:W-:Y:S05]  /*0a80*/  WARPSYNC.ALL ;  /* 0x0000000000007948 */ /* 0x000fea0003800000 */
[----:B------:R-:W-:Y:S01]  /*0a90*/  NOP ;  /* 0x0000000000007918 */ /* 0x000fe20000000000 */
[----:B--2---:R-:W-:Y:S06]  /*0aa0*/  BAR.SYNC.DEFER_BLOCKING 0x0 ;  /* 0x0000000000007b1d */ /* 0x004fec0000010000 */
[----:B------:R-:W-:Y:S02]  /*0ab0*/  BSSY.RECONVERGENT B1, `(.L_x_21) ;  /* 0x000000b000017945 */ /* 0x000fe40003800200 */
[----:B------:R-:W-:Y:S06]  /*0ac0*/  BAR.SYNC.DEFER_BLOCKING 0x0 ;  /* 0x0000000000007b1d */ /* 0x000fec0000010000 */
[----:B------:R2:W-:Y:S01]  /*0ad0*/  @!P0 STS [R4], RZ ;  /* 0x000000ff04008388 */ /* 0x0005e20000000800 */
[----:B------:R-:W-:Y:S01]  /*0ae0*/  NOP ;  /* 0x0000000000007918 */ /* 0x000fe20000000000 */
[----:B------:R-:W-:Y:S05]  /*0af0*/  @P3 BRA `(.L_x_22) ;  /* 0x0000000000183947 */ /* 0x000fea0003800000 */
[----:B-1-345:R-:W1:Y:S01]  /*0b00*/  LDS R2, [UR12+0x8] ;  /* 0x0000080cff027984 */ /* 0x03ae620008000800 */
[----:B------:R-:W3:Y:S01]  /*0b10*/  LDC.64 R8, c[0x0][0x388] ;  /* 0x0000e200ff087b82 */ /* 0x000ee20000000a00 */
[----:B------:R-:W-:Y:S02]  /*0b20*/  IMAD.MOV.U32 R3, RZ, RZ, 0x70 ;  /* 0x00000070ff037424 */ /* 0x000fe400078e00ff */
[----:B---3--:R3:W-:Y:S03]  /*0b30*/  STS.64 [UR12], R8 ;  /* 0x00000008ff007988 */ /* 0x0087e60008000a0c */
[----:B-1----:R-:W-:-:S05]  /*0b40*/  LOP3.LUT R2, R2, 0x10, R3, 0xd8, !PT ;  /* 0x0000001002027812 */ /* 0x002fca00078ed803 */
[----:B------:R3:W-:Y:S02]  /*0b50*/  STS [UR12+0x8], R2 ;  /* 0x00000802ff007988 */ /* 0x0007e4000800080c */
.L_x_22:
[----:B-1----:R-:W-:Y:S05]  /*0b60*/  BSYNC.RECONVERGENT B1 ;  /* 0x0000000000017941 */ /* 0x002fea0003800200 */
.L_x_21:
[----:B------:R-:W-:Y:S04]  /*0b70*/  BSSY.RECONVERGENT B1, `(.L_x_23) ;  /* 0x000000a000017945 */ /* 0x000fe80003800200 */
[----:B------:R-:W-:Y:S05]  /*0b80*/  @P3 BRA `(.L_x_24) ;  /* 0x0000000000203947 */ /* 0x000fea0003800000 */
[----:B---345:R-:W1:Y:S01]  /*0b90*/  LDS R2, [UR12+0x34] ;  /* 0x0000340cff027984 */ /* 0x038e620008000800 */
[----:B------:R-:W-:Y:S02]  /*0ba0*/  IMAD.MOV.U32 R3, RZ, RZ, 0x7f000000 ;  /* 0x7f000000ff037424 */ /* 0x000fe400078e00ff */
[----:B------:R-:W-:Y:S01]  /*0bb0*/  @!P3 IMAD.MOV.U32 R9, RZ, RZ, 0x3f ;  /* 0x0000003fff09b424 */ /* 0x000fe200078e00ff */
[----:B------:R-:W3:Y:S02]  /*0bc0*/  @!P3 LDS R8, [UR12+0x38] ;  /* 0x0000380cff08b984 */ /* 0x000ee40008000800 */
[----:B-1----:R-:W-:Y:S02]  /*0bd0*/  LOP3.LUT R2, R2, 0xff000000, R3, 0xb8, !PT ;  /* 0xff00000002027812 */ /* 0x002fe400078eb803 */
[----:B---3--:R-:W-:-:S03]  /*0be0*/  @!P3 LOP3.LUT R3, R8, 0xff, R9, 0xb8, !PT ;  /* 0x000000ff0803b812 */ /* 0x008fc600078eb809 */
[----:B------:R1:W-:Y:S04]  /*0bf0*/  STS [UR12+0x34], R2 ;  /* 0x00003402ff007988 */ /* 0x0003e8000800080c */
[----:B------:R1:W-:Y:S02]  /*0c00*/  @!P3 STS [UR12+0x38], R3 ;  /* 0x00003803ff00b988 */ /* 0x0003e4000800080c */
.L_x_24:
[----:B------:R-:W-:Y:S05]  /*0c10*/  BSYNC.RECONVERGENT B1 ;  /* 0x0000000000017941 */ /* 0x000fea0003800200 */
.L_x_23:
[----:B------:R-:W-:Y:S04]  /*0c20*/  BSSY.RECONVERGENT B1, `(.L_x_25) ;  /* 0x0000004000017945 */ /* 0x000fe80003800200 */
[----:B------:R-:W-:Y:S05]  /*0c30*/  @P3 BRA `(.L_x_26) ;  /* 0x0000000000083947 */ /* 0x000fea0003800000 */
[----:B------:R1:W-:Y:S04]  /*0c40*/  STS [UR12+0x24], R5 ;  /* 0x00002405ff007988 */ /* 0x0003e8000800080c */
[----:B------:R1:W-:Y:S02]  /*0c50*/  STS [UR12+0x20], R7 ;  /* 0x00002007ff007988 */ /* 0x0003e4000800080c */
.L_x_26:
[----:B------:R-:W-:Y:S05]  /*0c60*/  BSYNC.RECONVERGENT B1 ;  /* 0x0000000000017941 */ /* 0x000fea0003800200 */
.L_x_25:
[----:B------:R-:W-:Y:S04]  /*0c70*/  BSSY.RECONVERGENT B2, `(.L_x_27) ;  /* 0x0000025000027945 */ /* 0x000fe80003800200 */
[----:B------:R-:W-:Y:S04]  /*0c80*/  BSSY.RELIABLE B1, `(.L_x_28) ;  /* 0x0000020000017945 */ /* 0x000fe80003800100 */
[----:B------:R-:W-:Y:S05]  /*0c90*/  @P3 BRA `(.L_x_29) ;  /* 0x00000000002c3947 */ /* 0x000fea0003800000 */
[----:B-1-345:R-:W1:Y:S01]  /*0ca0*/  LDS R2, [UR12+0x1c] ;  /* 0x00001c0cff027984 */ /* 0x03ae620008000800 */
[----:B------:R-:W3:Y:S02]  /*0cb0*/  LDC.64 R8, c[0x0][0x3b0] ;  /* 0x0000ec00ff087b82 */ /* 0x000ee40000000a00 */
[--C-:B---3--:R-:W-:Y:S02]  /*0cc0*/  SHF.R.U32.HI R5, RZ, 0x4, R9.reuse ;  /* 0x00000004ff057819 */ /* 0x108fe40000011609 */
[----:B------:R-:W-:-:S05]  /*0cd0*/  SHF.R.U64 R3, R8, 0x4, R9 ;  /* 0x0000000408037819 */ /* 0x000fca0000001209 */
[----:B------:R3:W-:Y:S01]  /*0ce0*/  STS [UR12+0xc], R3 ;  /* 0x00000c03ff007988 */ /* 0x0007e2000800080c */
[----:B-1----:R-:W-:-:S05]  /*0cf0*/  LOP3.LUT R2, R2, 0xf, R5, 0xb8, !PT ;  /* 0x0000000f02027812 */ /* 0x002fca00078eb805 */
[----:B------:R3:W-:Y:S01]  /*0d00*/  STS [UR12+0x1c], R2 ;  /* 0x00001c02ff007988 */ /* 0x0007e2000800080c */
[----:B------:R-:W-:Y:S05]  /*0d10*/  @P3 BRA `(.L_x_30) ;  /* 0x00000000001c3947 */ /* 0x000fea0003800000 */
[----:B---3--:R-:W1:Y:S02]  /*0d20*/  LDS R2, [UR12+0x34] ;  /* 0x0000340cff027984 */ /* 0x008e640008000800 */
[----:B-1----:R-:W-:-:S05]  /*0d30*/  LOP3.LUT R2, R2, 0x7, RZ, 0xb8, !PT ;  /* 0x0000000702027812 */ /* 0x002fca00078eb8ff */
[----:B------:R1:W-:Y:S02]  /*0d40*/  STS [UR12+0x34], R2 ;  /* 0x00003402ff007988 */ /* 0x0003e4000800080c */
.L_x_29:
[----:B------:R-:W-:Y:S05]  /*0d50*/  @P3 BRA `(.L_x_31) ;  /* 0x00000000001c3947 */ /* 0x000fea0003800000 */
[----:B-1-345:R-:W1:Y:S02]  /*0d60*/  LDS R2, [UR12+0x34] ;  /* 0x0000340cff027984 */ /* 0x03ae640008000800 */
[----:B-1----:R-:W-:-:S05]  /*0d70*/  LOP3.LUT R2, R2, 0x38, RZ, 0xb8, !PT ;  /* 0x0000003802027812 */ /* 0x002fca00078eb8ff */
[----:B------:R1:W-:Y:S02]  /*0d80*/  STS [UR12+0x34], R2 ;  /* 0x00003402ff007988 */ /* 0x0003e4000800080c */
.L_x_30:
[----:B------:R-:W-:Y:S05]  /*0d90*/  @P3 BRA `(.L_x_32) ;  /* 0x00000000001c3947 */ /* 0x000fea0003800000 */
[----:B-1-3--:R-:W1:Y:S02]  /*0da0*/  LDS R2, [UR12+0x8] ;  /* 0x0000080cff027984 */ /* 0x00ae640008000800 */
[----:B-1----:R-:W-:-:S05]  /*0db0*/  LOP3.LUT R2, R2, 0x780, RZ, 0xb8, !PT ;  /* 0x0000078002027812 */ /* 0x002fca00078eb8ff */
[----:B------:R1:W-:Y:S02]  /*0dc0*/  STS [UR12+0x8], R2 ;  /* 0x00000802ff007988 */ /* 0x0003e4000800080c */
.L_x_31:
[----:B------:R-:W-:Y:S05]  /*0dd0*/  @P3 BRA `(.L_x_33) ;  /* 0x0000000000283947 */ /* 0x000fea0003800000 */
[----:B-1-345:R-:W1:Y:S02]  /*0de0*/  LDS R2, [UR12+0x8] ;  /* 0x0000080cff027984 */ /* 0x03ae640008000800 */
[----:B-1----:R-:W-:-:S05]  /*0df0*/  LOP3.LUT R2, R2, 0x1800, RZ, 0xb8, !PT ;  /* 0x0000180002027812 */ /* 0x002fca00078eb8ff */
[----:B------:R4:W-:Y:S02]  /*0e00*/  STS [UR12+0x8], R2 ;  /* 0x00000802ff007988 */ /* 0x0009e4000800080c */
.L_x_32:
[----:B------:R-:W-:Y:S05]  /*0e10*/  @P3 BREAK.RELIABLE B1 ;  /* 0x0000000000013942 */ /* 0x000fea0003800100 */
[----:B------:R-:W-:Y:S05]  /*0e20*/  @P3 BRA `(.L_x_34) ;  /* 0x0000000000243947 */ /* 0x000fea0003800000 */
[----:B-1-34-:R-:W1:Y:S01]  /*0e30*/  LDS R2, [UR12+0x8] ;  /* 0x0000080cff027984 */ /* 0x01ae620008000800 */
[----:B------:R-:W-:-:S05]  /*0e40*/  IMAD.MOV.U32 R3, RZ, RZ, 0x6000 ;  /* 0x00006000ff037424 */ /* 0x000fca00078e00ff */
[----:B-1----:R-:W-:-:S04]  /*0e50*/  LOP3.LUT R2, R2, 0x6000, R3, 0xd8, !PT ;  /* 0x0000600002027812 */ /* 0x002fc800078ed803 */
[----:B------:R-:W-:-:S05]  /*0e60*/  LOP3.LUT R2, R2, 0x400000, RZ, 0xb8, !PT ;  /* 0x0040000002027812 */ /* 0x000fca00078eb8ff */
[----:B------:R1:W-:Y:S02]  /*0e70*/  STS [UR12+0x8], R2 ;  /* 0x00000802ff007988 */ /* 0x0003e4000800080c */
.L_x_33:
[----:B------:R-:W-:Y:S05]  /*0e80*/  BSYNC.RELIABLE B1 ;  /* 0x0000000000017941 */ /* 0x000fea0003800100 */
.L_x_28:
[----:B-1-345:R-:W1:Y:S02]  /*0e90*/  @!P3 LDS R2, [UR12+0x8] ;  /* 0x0000080cff02b984 */ /* 0x03ae640008000800 */
[----:B-1----:R-:W-:-:S05]  /*0ea0*/  @!P3 LOP3.LUT R2, R2, 0x8000, RZ, 0xb8, !PT ;  /* 0x000080000202b812 */ /* 0x002fca00078eb8ff */
[----:B------:R5:W-:Y:S02]  /*0eb0*/  @!P3 STS [UR12+0x8], R2 ;  /* 0x00000802ff00b988 */ /* 0x000be4000800080c */
.L_x_34:
[----:B------:R-:W-:Y:S05]  /*0ec0*/  BSYNC.RECONVERGENT B2 ;  /* 0x0000000000027941 */ /* 0x000fea0003800200 */
.L_x_27:
[----:B------:R-:W-:Y:S05]  /*0ed0*/  WARPSYNC.ALL ;  /* 0x0000000000007948 */ /* 0x000fea0003800000 */
[----:B------:R-:W-:Y:S01]  /*0ee0*/  NOP ;  /* 0x0000000000007918 */ /* 0x000fe20000000000 */
[----:B------:R-:W-:-:S04]  /*0ef0*/  UIADD3 UR5, UPT, UPT, UR4, 0x80, URZ ;  /* 0x0000008004057890 */ /* 0x000fc8000fffe0ff */
[----:B------:R-:W-:-:S04]  /*0f00*/  UIADD3 UR10, UP0, UPT, UR5, UR14, URZ ;  /* 0x0000000e050a7290 */ /* 0x000fc8000ff1e0ff */
[----:B------:R-:W-:Y:S01]  /*0f10*/  ULEA.HI.X.SX32 UR11, UR5, UR15, 0x1, UP0 ;  /* 0x0000000f050b7291 */ /* 0x000fe200080f0eff */
[----:B------:R-:W-:Y:S11]  /*0f20*/  @P0 BRA `(.L_x_35) ;  /* 0x0000000000300947 */ /* 0x000ff60003800000 */
[----:B-1-345:R-:W1:Y:S01]  /*0f30*/  S2R R2, SR_LANEID ;  /* 0x0000000000027919 */ /* 0x03ae620000000000 */
[----:B------:R-:W-:Y:S05]  /*0f40*/  WARPSYNC.ALL ;  /* 0x0000000000007948 */ /* 0x000fea0003800000 */
[----:B------:R-:W-:Y:S01]  /*0f50*/  NOP ;  /* 0x0000000000007918 */ /* 0x000fe20000000000 */
[----:B-1----:R-:W-:-:S05]  /*0f60*/  IMAD.SHL.U32 R8, R2, 0x4, RZ ;  /* 0x0000000402087824 */ /* 0x002fca00078e00ff */
[----:B------:R-:W1:Y:S01]  /*0f70*/  LDS R5, [R8+UR12] ;  /* 0x0000000c08057984 */ /* 0x000e620008000800 */
[----:B------:R-:W-:-:S05]  /*0f80*/  IADD3 R2, P1, PT, R8, UR10, RZ ;  /* 0x0000000a08027c10 */ /* 0x000fca000ff3e0ff */
[----:B------:R-:W-:-:S05]  /*0f90*/  IMAD.X R3, RZ, RZ, UR11, P1 ;  /* 0x0000000bff037e24 */ /* 0x000fca00088e06ff */
[----:B-1----:R1:W3:Y:S01]  /*0fa0*/  ATOMG.E.EXCH.STRONG.GPU PT, RZ, [R2], R5 ;  /* 0x0000000502ff73a8 */ /* 0x0022e200041ee100 */
[----:B------:R-:W-:-:S04]  /*0fb0*/  DEPBAR {5,4,3,2,1,0} ;  /* 0x0000003f0000791a */ /* 0x000fc80000000000 */
[----:B------:R-:W4:Y:S02]  /*0fc0*/  CCTL.E.C.LDCU.IV.DEEP [UR10] ;  /* 0x000000000a007540 */ /* 0x000f240009c08000 */
[----:B----4-:R1:W-:Y:S01]  /*0fd0*/  UTMACCTL.IV [UR10] ;  /* 0x000000000a0079b9 */ /* 0x0103e20008000000 */
[----:B------:R-:W-:Y:S01]  /*0fe0*/  NOP ;  /* 0x0000000000007918 */ /* 0x000fe20000000000 */
.L_x_35:
[----:B------:R-:W-:Y:S05]  /*0ff0*/  @P0 BRA `(.L_x_36) ;  /* 0x00000000000c0947 */ /* 0x000fea0003800000 */
[----:B------:R0:W-:Y:S01]  /*1000*/  UTMACMDFLUSH ;  /* 0x00000000000079b7 */ /* 0x0001e20000000000 */
[----:B------:R-:W-:Y:S05]  /*1010*/  @P0 BRA `(.L_x_36) ;  /* 0x0000000000040947 */ /* 0x000fea0003800000 */
[----:B------:R-:W-:-:S04]  /*1020*/  DEPBAR.LE SB0, 0x0 ;  /* 0x000080000000791a */ /* 0x000fc80000000000 */
.L_x_36:
[----:B------:R-:W-:Y:S05]  /*1030*/  WARPSYNC.ALL ;  /* 0x0000000000007948 */ /* 0x000fea0003800000 */
[----:B------:R-:W-:Y:S01]  /*1040*/  NOP ;  /* 0x0000000000007918 */ /* 0x000fe20000000000 */
[----:B---3--:R-:W-:Y:S06]  /*1050*/  BAR.SYNC.DEFER_BLOCKING 0x0 ;  /* 0x0000000000007b1d */ /* 0x008fec0000010000 */
[----:B------:R-:W-:Y:S02]  /*1060*/  BSSY.RECONVERGENT B2, `(.L_x_37) ;  /* 0x000000b000027945 */ /* 0x000fe40003800200 */
[----:B------:R-:W-:Y:S06]  /*1070*/  BAR.SYNC.DEFER_BLOCKING 0x0 ;  /* 0x0000000000007b1d */ /* 0x000fec0000010000 */
[----:B------:R3:W-:Y:S01]  /*1080*/  @!P0 STS [R4], RZ ;  /* 0x000000ff04008388 */ /* 0x0007e20000000800 */
[----:B------:R-:W-:Y:S01]  /*1090*/  NOP ;  /* 0x0000000000007918 */ /* 0x000fe20000000000 */
[----:B------:R-:W-:Y:S05]  /*10a0*/  @P3 BRA `(.L_x_38) ;  /* 0x0000000000183947 */ /* 0x000fea0003800000 */
[----:B-1--45:R-:W1:Y:S01]  /*10b0*/  LDS R2, [UR12+0x8] ;  /* 0x0000080cff027984 */ /* 0x032e620008000800 */
[----:B--23--:R-:W2:Y:S01]  /*10c0*/  LDC.64 R4, c[0x0][0x390] ;  /* 0x0000e400ff047b82 */ /* 0x00cea20000000a00 */
[----:B------:R-:W-:Y:S02]  /*10d0*/  IMAD.MOV.U32 R3, RZ, RZ, 0x70 ;  /* 0x00000070ff037424 */ /* 0x000fe400078e00ff */
[----:B--2---:R2:W-:Y:S03]  /*10e0*/  STS.64 [UR12], R4 ;  /* 0x00000004ff007988 */ /* 0x0045e60008000a0c */
[----:B-1----:R-:W-:-:S05]  /*10f0*/  LOP3.LUT R2, R2, 0x10, R3, 0xd8, !PT ;  /* 0x0000001002027812 */ /* 0x002fca00078ed803 */
[----:B------:R2:W-:Y:S02]  /*1100*/  STS [UR12+0x8], R2 ;  /* 0x00000802ff007988 */ /* 0x0005e4000800080c */
.L_x_38:
[----:B-1----:R-:W-:Y:S05]  /*1110*/  BSYNC.RECONVERGENT B2 ;  /* 0x0000000000027941 */ /* 0x002fea0003800200 */
.L_x_37:
[----:B------:R-:W-:Y:S04]  /*1120*/  BSSY.RECONVERGENT B3, `(.L_x_39) ;  /* 0x0000033000037945 */ /* 0x000fe80003800200 */
[----:B------:R-:W-:Y:S04]  /*1130*/  BSSY.RELIABLE B2, `(.L_x_40) ;  /* 0x000002e000027945 */ /* 0x000fe80003800100 */
[----:B------:R-:W-:Y:S05]  /*1140*/  @P3 BRA `(.L_x_41) ;  /* 0x0000000000243947 */ /* 0x000fea0003800000 */
[----:B--2-45:R-:W1:Y:S01]  /*1150*/  LDS R2, [UR12+0x34] ;  /* 0x0000340cff027984 */ /* 0x034e620008000800 */
[----:B------:R-:W-:-:S05]  /*1160*/  IMAD.MOV.U32 R3, RZ, RZ, 0x7f000000 ;  /* 0x7f000000ff037424 */ /* 0x000fca00078e00ff */
[----:B-1----:R-:W-:-:S05]  /*1170*/  LOP3.LUT R2, R2, 0xff000000, R3, 0xb8, !PT ;  /* 0xff00000002027812 */ /* 0x002fca00078eb803 */
[----:B------:R1:W-:Y:S01]  /*1180*/  STS [UR12+0x34], R2 ;  /* 0x00003402ff007988 */ /* 0x0003e2000800080c */
[----:B------:R-:W-:Y:S05]  /*1190*/  @P3 BRA `(.L_x_42) ;  /* 0x0000000000183947 */ /* 0x000fea0003800000 */
[----:B-1----:R-:W1:Y:S01]  /*11a0*/  LDS R2, [UR12+0x38] ;  /* 0x0000380cff027984 */ /* 0x002e620008000800 */
[----:B------:R-:W-:-:S05]  /*11b0*/  IMAD.MOV.U32 R3, RZ, RZ, 0x3f ;  /* 0x0000003fff037424 */ /* 0x000fca00078e00ff */
[----:B-1----:R-:W-:-:S05]  /*11c0*/  LOP3.LUT R2, R2, 0xff, R3, 0xb8, !PT ;  /* 0x000000ff02027812 */ /* 0x002fca00078eb803 */
[----:B------:R1:W-:Y:S02]  /*11d0*/  STS [UR12+0x38], R2 ;  /* 0x00003802ff007988 */ /* 0x0003e4000800080c */
.L_x_41:
[----:B------:R-:W-:Y:S05]  /*11e0*/  @P3 BRA `(.L_x_43) ;  /* 0x00000000000c3947 */ /* 0x000fea0003800000 */
[----:B------:R1:W-:Y:S02]  /*11f0*/  STS [UR12+0x20], R7 ;  /* 0x00002007ff007988 */ /* 0x0003e4000800080c */
.L_x_42:
[----:B------:R-:W-:Y:S05]  /*1200*/  @P3 BRA `(.L_x_44) ;  /* 0x0000000000243947 */ /* 0x000fea0003800000 */
[----:B------:R1:W-:Y:S02]  /*1210*/  STS [UR12+0x24], R6 ;  /* 0x00002406ff007988 */ /* 0x0003e4000800080c */
.L_x_43:
[----:B------:R-:W-:Y:S05]  /*1220*/  @P3 BRA `(.L_x_45) ;  /* 0x00000000002c3947 */ /* 0x000fea0003800000 */
[----:B-12-45:R-:W1:Y:S01]  /*1230*/  LDS R2, [UR12+0x1c] ;  /* 0x00001c0cff027984 */ /* 0x036e620008000800 */
[----:B------:R-:W2:Y:S02]  /*1240*/  LDC.64 R6, c[0x0][0x3b8] ;  /* 0x0000ee00ff067b82 */ /* 0x000ea40000000a00 */
[--C-:B--2---:R-:W-:Y:S02]  /*1250*/  SHF.R.U32.HI R5, RZ, 0x4, R7.reuse ;  /* 0x00000004ff057819 */ /* 0x104fe40000011607 */
[----:B------:R-:W-:-:S05]  /*1260*/  SHF.R.U64 R3, R6, 0x4, R7 ;  /* 0x0000000406037819 */ /* 0x000fca0000001207 */
[----:B------:R2:W-:Y:S01]  /*1270*/  STS [UR12+0xc], R3 ;  /* 0x00000c03ff007988 */ /* 0x0005e2000800080c */
[----:B-1----:R-:W-:-:S05]  /*1280*/  LOP3.LUT R2, R2, 0xf, R5, 0xb8, !PT ;  /* 0x0000000f02027812 */ /* 0x002fca00078eb805 */
[----:B------:R2:W-:Y:S02]  /*1290*/  STS [UR12+0x1c], R2 ;  /* 0x00001c02ff007988 */ /* 0x0005e4000800080c */
.L_x_44:
[----:B------:R-:W-:Y:S05]  /*12a0*/  @P3 BRA `(.L_x_46) ;  /* 0x00000000001c3947 */ /* 0x000fea0003800000 */
[----:B-12-45:R-:W1:Y:S02]  /*12b0*/  LDS R2, [UR12+0x34] ;  /* 0x0000340cff027984 */ /* 0x036e640008000800 */
[----:B-1----:R-:W-:-:S05]  /*12c0*/  LOP3.LUT R2, R2, 0x7, RZ, 0xb8, !PT ;  /* 0x0000000702027812 */ /* 0x002fca00078eb8ff */
[----:B------:R1:W-:Y:S02]  /*12d0*/  STS [UR12+0x34], R2 ;  /* 0x00003402ff007988 */ /* 0x0003e4000800080c */
.L_x_45:
[----:B------:R-:W-:Y:S05]  /*12e0*/  @P3 BRA `(.L_x_47) ;  /* 0x00000000001c3947 */ /* 0x000fea0003800000 */
[----:B-12-45:R-:W1:Y:S02]  /*12f0*/  LDS R2, [UR12+0x34] ;  /* 0x0000340cff027984 */ /* 0x036e640008000800 */
[----:B-1----:R-:W-:-:S05]  /*1300*/  LOP3.LUT R2, R2, 0x38, RZ, 0xb8, !PT ;  /* 0x0000003802027812 */ /* 0x002fca00078eb8ff */
[----:B------:R1:W-:Y:S02]  /*1310*/  STS [UR12+0x34], R2 ;  /* 0x00003402ff007988 */ /* 0x0003e4000800080c */
.L_x_46:
[----:B------:R-:W-:Y:S05]  /*1320*/  @P3 BRA `(.L_x_48) ;  /* 0x00000000001c3947 */ /* 0x000fea0003800000 */
[----:B-12-45:R-:W1:Y:S02]  /*1330*/  LDS R2, [UR12+0x8] ;  /* 0x0000080cff027984 */ /* 0x036e640008000800 */
[----:B-1----:R-:W-:-:S05]  /*1340*/  LOP3.LUT R2, R2, 0x780, RZ, 0xb8, !PT ;  /* 0x0000078002027812 */ /* 0x002fca00078eb8ff */
[----:B------:R1:W-:Y:S02]  /*1350*/  STS [UR12+0x8], R2 ;  /* 0x00000802ff007988 */ /* 0x0003e4000800080c */
.L_x_47:
[----:B------:R-:W-:Y:S05]  /*1360*/  @P3 BRA `(.L_x_49) ;  /* 0x0000000000283947 */ /* 0x000fea0003800000 */
[----:B-12-45:R-:W1:Y:S02]  /*1370*/  LDS R2, [UR12+0x8] ;  /* 0x0000080cff027984 */ /* 0x036e640008000800 */
[----:B-1----:R-:W-:-:S05]  /*1380*/  LOP3.LUT R2, R2, 0x1800, RZ, 0xb8, !PT ;  /* 0x0000180002027812 */ /* 0x002fca00078eb8ff */
[----:B------:R1:W-:Y:S02]  /*1390*/  STS [UR12+0x8], R2 ;  /* 0x00000802ff007988 */ /* 0x0003e4000800080c */
.L_x_48:
[----:B------:R-:W-:Y:S05]  /*13a0*/  @P3 BREAK.RELIABLE B2 ;  /* 0x0000000000023942 */ /* 0x000fea0003800100 */
[----:B------:R-:W-:Y:S05]  /*13b0*/  @P3 BRA `(.L_x_50) ;  /* 0x0000000000243947 */ /* 0x000fea0003800000 */
[----:B-12-45:R-:W1:Y:S01]  /*13c0*/  LDS R2, [UR12+0x8] ;  /* 0x0000080cff027984 */ /* 0x036e620008000800 */
[----:B------:R-:W-:-:S05]  /*13d0*/  IMAD.MOV.U32 R3, RZ, RZ, 0x6000 ;  /* 0x00006000ff037424 */ /* 0x000fca00078e00ff */
[----:B-1----:R-:W-:-:S04]  /*13e0*/  LOP3.LUT R2, R2, 0x6000, R3, 0xd8, !PT ;  /* 0x0000600002027812 */ /* 0x002fc800078ed803 */
[----:B------:R-:W-:-:S05]  /*13f0*/  LOP3.LUT R2, R2, 0x400000, RZ, 0xb8, !PT ;  /* 0x0040000002027812 */ /* 0x000fca00078eb8ff */
[----:B------:R1:W-:Y:S02]  /*1400*/  STS [UR12+0x8], R2 ;  /* 0x00000802ff007988 */ /* 0x0003e4000800080c */
.L_x_49:
[----:B------:R-:W-:Y:S05]  /*1410*/  BSYNC.RELIABLE B2 ;  /* 0x0000000000027941 */ /* 0x000fea0003800100 */
.L_x_40:
[----:B-12-45:R-:W1:Y:S02]  /*1420*/  @!P3 LDS R2, [UR12+0x8] ;  /* 0x0000080cff02b984 */ /* 0x036e640008000800 */
[----:B-1----:R-:W-:-:S05]  /*1430*/  @!P3 LOP3.LUT R2, R2, 0x8000, RZ, 0xb8, !PT ;  /* 0x000080000202b812 */ /* 0x002fca00078eb8ff */
[----:B------:R1:W-:Y:S02]  /*1440*/  @!P3 STS [UR12+0x8], R2 ;  /* 0x00000802ff00b988 */ /* 0x0003e4000800080c */
.L_x_50:
[----:B------:R-:W-:Y:S05]  /*1450*/  BSYNC.RECONVERGENT B3 ;  /* 0x0000000000037941 */ /* 0x000fea0003800200 */
.L_x_39:
        /* <DEDUP_REMOVED lines=9> */
[----:B-1-3--:R-:W-:-:S05]  /*14f0*/  IMAD.SHL.U32 R4, R2, 0x4, RZ ;  /* 0x0000000402047824 */ /* 0x00afca00078e00ff */
        /* <DEDUP_REMOVED lines=8> */
.L_x_51:
[----:B------:R-:W-:Y:S05]  /*1580*/  @P0 BRA `(.L_x_52) ;  /* 0x00000000000c0947 */ /* 0x000fea0003800000 */
[----:B------:R0:W-:Y:S01]  /*1590*/  UTMACMDFLUSH ;  /* 0x00000000000079b7 */ /* 0x0001e20000000000 */
[----:B------:R-:W-:Y:S05]  /*15a0*/  @P0 BRA `(.L_x_52) ;  /* 0x0000000000040947 */ /* 0x000fea0003800000 */
[----:B------:R-:W-:-:S04]  /*15b0*/  DEPBAR.LE SB0, 0x0 ;  /* 0x000080000000791a */ /* 0x000fc80000000000 */
.L_x_52:
[----:B------:R-:W-:Y:S05]  /*15c0*/  WARPSYNC.ALL ;  /* 0x0000000000007948 */ /* 0x000fea0003800000 */
[----:B------:R-:W-:Y:S01]  /*15d0*/  NOP ;  /* 0x0000000000007918 */ /* 0x000fe20000000000 */
[----:B--2---:R-:W-:Y:S01]  /*15e0*/  BAR.SYNC.DEFER_BLOCKING 0x0 ;  /* 0x0000000000007b1d */ /* 0x004fe20000010000 */
[----:B------:R-:W-:Y:S01]  /*15f0*/  ISETP.GE.AND P0, PT, R10, 0x1, PT ;  /* 0x000000010a00780c */ /* 0x000fe20003f06270 */
[----:B------:R-:W-:Y:S01]  /*1600*/  USHF.L.U32 UR13, UR13, 0x8, URZ ;  /* 0x000000080d0d7899 */ /* 0x000fe200080006ff */
[----:B-1--45:R-:W-:Y:S01]  /*1610*/  SHF.R.U32.HI R2, RZ, 0x5, R0 ;  /* 0x00000005ff027819 */ /* 0x032fe20000011600 */
[----:B------:R-:W-:-:S02]  /*1620*/  USHF.L.U32 UR27, UR27, 0x6, URZ ;  /* 0x000000061b1b7899 */ /* 0x000fc400080006ff */
[----:B------:R-:W-:Y:S01]  /*1630*/  VOTEU.ALL UP0, P3 ;  /* 0x0000000000ff7886 */ /* 0x000fe20001800000 */
[----:B------:R-:W-:Y:S01]  /*1640*/  UMOV UR4, 0x1 ;  /* 0x0000000100047882 */ /* 0x000fe20000000000 */
[----:B------:R-:W-:Y:S01]  /*1650*/  VOTEU.ALL UP1, P3 ;  /* 0x0000000000ff7886 */ /* 0x000fe20001820000 */
[----:B------:R-:W-:Y:S02]  /*1660*/  R2UR UR22, R2 ;  /* 0x00000000021672ca */ /* 0x000fe400000e0000 */
[----:B------:R-:W-:-:S04]  /*1670*/  @!UP0 UIADD3 UR6, UPT, UPT, -UR4, 0x100000, URZ ;  /* 0x0010000004068890 */ /* 0x000fc8000fffe1ff */
[----:B------:R-:W-:Y:S02]  /*1680*/  @!UP0 USHF.L.U32 UR7, UR6, 0xb, URZ ;  /* 0x0000000b06078899 */ /* 0x000fe400080006ff */
[----:B------:R-:W-:Y:S02]  /*1690*/  @!UP0 USHF.L.U32 UR6, UR6, 0x1, URZ ;  /* 0x0000000106068899 */ /* 0x000fe400080006ff */
[----:B------:R-:W-:-:S04]  /*16a0*/  @!UP0 UIADD3 UR4, UPT, UPT, -UR4, 0x100000, URZ ;  /* 0x0010000004048890 */ /* 0x000fc8000fffe1ff */
[----:B------:R-:W-:Y:S02]  /*16b0*/  @!UP0 USHF.L.U32 UR5, UR4, 0xb, URZ ;  /* 0x0000000b04058899 */ /* 0x000fe400080006ff */
[----:B------:R-:W-:Y:S01]  /*16c0*/  @!UP0 USHF.L.U32 UR4, UR4, 0x1, URZ ;  /* 0x0000000104048899 */ /* 0x000fe200080006ff */
[----:B------:R-:W-:Y:S01]  /*16d0*/  VOTEU.ALL UP0, P3 ;  /* 0x0000000000ff7886 */ /* 0x000fe20001800000 */
[----:B------:R-:W1:Y:S04]  /*16e0*/  FENCE.VIEW.ASYNC.S ;  /* 0x00000000000073c6 */ /* 0x000e680000000000 */
[----:B-1----:R1:W2:Y:S06]  /*16f0*/  @!UP0 SYNCS.EXCH.64 URZ, [UR12+0x5000], UR6 ;  /* 0x005000060cff85b2 */ /* 0x0022ac0008000100 */
[----:B------:R1:W4:Y:S01]  /*1700*/  @!UP1 SYNCS.EXCH.64 URZ, [UR12+0x5010], UR4 ;  /* 0x005010040cff95b2 */ /* 0x0003220008000100 */
[----:B------:R-:W-:Y:S05]  /*1710*/  @!P0 BRA `(.L_x_53) ;  /* 0x0000000400dc8947 */ /* 0x000fea0003800000 */
[----:B--2-4-:R-:W-:Y:S01]  /*1720*/  BAR.SYNC.DEFER_BLOCKING 0x0 ;  /* 0x0000000000007b1d */ /* 0x014fe20000010000 */
[----:B------:R-:W-:Y:S01]  /*1730*/  ELECT P1, URZ, PT ;  /* 0x0000000000ff782f */ /* 0x000fe20003820000 */
[----:B------:R-:W-:Y:S01]  /*1740*/  @!P3 IMAD.MOV.U32 R2, RZ, RZ, 0x5000 ;  /* 0x00005000ff02b424 */ /* 0x000fe200078e00ff */
[----:B------:R-:W-:Y:S02]  /*1750*/  UIADD3 UR24, UPT, UPT, UR12, 0x4000, URZ ;  /* 0x000040000c187890 */ /* 0x000fe4000fffe0ff */
[----:B------:R-:W-:Y:S02]  /*1760*/  ISETP.LT.U32.AND P1, PT, R68, 0x20, P1 ;  /* 0x000000204400780c */ /* 0x000fe40000f21070 */
[----:B------:R-:W-:Y:S01]  /*1770*/  ELECT P0, URZ, PT ;  /* 0x0000000000ff782f */ /* 0x000fe20003800000 */
[----:B-1----:R-:W-:-:S03]  /*1780*/  ULOP3.LUT UR4, UR22, 0x1, URZ, 0xc0, !UPT ;  /* 0x0000000116047892 */ /* 0x002fc6000f8ec0ff */
[----:B------:R-:W-:Y:S01]  /*1790*/  ISETP.LT.U32.AND P0, PT, R68, 0x40, P0 ;  /* 0x000000404400780c */ /* 0x000fe20000701070 */
[----:B------:R-:W-:Y:S02]  /*17a0*/  USHF.R.U32.HI UR6, URZ, 0x4, UR12 ;  /* 0x00000004ff067899 */ /* 0x000fe4000801160c */
[----:B------:R-:W-:Y:S02]  /*17b0*/  ULEA UR28, UR4, UR12, 0xd ;  /* 0x0000000c041c7291 */ /* 0x000fe4000f8e68ff */
[----:B------:R-:W-:Y:S02]  /*17c0*/  ULEA UR30, UR4, UR13, 0x7 ;  /* 0x0000000d041e7291 */ /* 0x000fe4000f8e38ff */
[----:B------:R-:W-:Y:S01]  /*17d0*/  USHF.R.U32.HI UR4, URZ, 0x4, UR24 ;  /* 0x00000004ff047899 */ /* 0x000fe20008011618 */
[----:B------:R-:W-:Y:S01]  /*17e0*/  VOTEU.ANY UP0, P1 ;  /* 0x0000000000ff7886 */ /* 0x000fe20000800100 */
[----:B------:R-:W-:Y:S01]  /*17f0*/  VOTEU.ANY UP2, P1 ;  /* 0x0000000000ff7886 */ /* 0x000fe20000840100 */
[----:B------:R-:W-:-:S03]  /*1800*/  USGXT.U32 UR6, UR6, 0xe ;  /* 0x0000000e0606789a */ /* 0x000fc60008000000 */
[----:B------:R-:W-:Y:S01]  /*1810*/  VOTEU.ANY UP1, P0 ;  /* 0x0000000000ff7886 */ /* 0x000fe20000020100 */
[----:B------:R1:W-:Y:S01]  /*1820*/  @!P3 SYNCS.ARRIVE.TRANS64 RZ, [UR12+0x5000], R2 ;  /* 0x00500002ffffb9a7 */ /* 0x0003e2000800000c */
[----:B------:R-:W-:Y:S01]  /*1830*/  @UP0 UIADD3 UR25, UPT, UPT, UR12, 0x5000, URZ ;  /* 0x000050000c190890 */ /* 0x000fe2000fffe0ff */
[----:B------:R-:W-:Y:S01]  /*1840*/  @UP0 UMOV UR26, URZ ;  /* 0x000000ff001a0c82 */ /* 0x000fe20008000000 */
[----:B------:R-:W-:Y:S01]  /*1850*/  BAR.SYNC.DEFER_BLOCKING 0x0 ;  /* 0x0000000000007b1d */ /* 0x000fe20000010000 */
[----:B------:R-:W-:Y:S02]  /*1860*/  @UP1 UIADD3 UR29, UPT, UPT, UR12, 0x5000, URZ ;  /* 0x000050000c1d1890 */ /* 0x000fe4000fffe0ff */
[----:B------:R-:W-:Y:S02]  /*1870*/  USGXT.U32 UR4, UR4, 0xe ;  /* 0x0000000e0404789a */ /* 0x000fe40008000000 */
[----:B------:R-:W-:Y:S01]  /*1880*/  ULOP3.LUT UR16, UR6, 0x2000000, URZ, 0xfc, !UPT ;  /* 0x0200000006107892 */ /* 0x000fe2000f8efcff */
[----:B------:R-:W-:Y:S01]  /*1890*/  VOTEU.ANY UP3, P0 ;  /* 0x0000000000ff7886 */ /* 0x000fe20000060100 */
[----:B------:R-:W-:Y:S01]  /*18a0*/  @UP1 UMOV UR31, URZ ;  /* 0x000000ff001f1c82 */ /* 0x000fe20008000000 */
[----:B------:R-:W-:Y:S01]  /*18b0*/  UMOV UR20, 0x2000100 ;  /* 0x0200010000147882 */ /* 0x000fe20000000000 */
[----:B------:R-:W-:Y:S01]  /*18c0*/  UMOV UR21, 0x40004040 ;  /* 0x4000404000157882 */ /* 0x000fe20000000000 */
[----:B------:R-:W-:Y:S01]  /*18d0*/  UMOV UR7, URZ ;  /* 0x000000ff00077c82 */ /* 0x000fe20008000000 */
[----:B------:R-:W-:Y:S01]  /*18e0*/  UMOV UR18, 0xfffffffe ;  /* 0xfffffffe00127882 */ /* 0x000fe20000000000 */
[----:B------:R-:W-:Y:S01]  /*18f0*/  UMOV UR19, 0x7fffbfdf ;  /* 0x7fffbfdf00137882 */ /* 0x000fe20000000000 */
[----:B------:R-:W-:Y:S01]  /*1900*/  UMOV UR5, URZ ;  /* 0x000000ff00057c82 */ /* 0x000fe20008000000 */
[----:B------:R-:W-:-:S02]  /*1910*/  UIADD3.64 UR20, UPT, UPT, UR6, UR20, URZ ;  /* 0x0000001406147297 */ /* 0x000fc4000fffe0ff */
[----:B------:R-:W-:Y:S02]  /*1920*/  UIADD3.64 UR18, UPT, UPT, UR4, -UR18, URZ ;  /* 0x8000001204127297 */ /* 0x000fe4000fffe0ff */
[----:B------:R-:W-:Y:S01]  /*1930*/  UISETP.NE.U32.AND UP0, UPT, UR22, URZ, UPT ;  /* 0x000000ff1600728c */ /* 0x000fe2000bf05070 */
[----:B------:R-:W-:Y:S01]  /*1940*/  UMOV UR6, UR4 ;  /* 0x0000000400067c82 */ /* 0x000fe20008000000 */
[----:B------:R-:W-:Y:S01]  /*1950*/  UMOV UR7, 0x80004020 ;  /* 0x8000402000077882 */ /* 0x000fe20000000000 */
[----:B------:R-:W-:Y:S01]  /*1960*/  UMOV UR17, 0x40004040 ;  /* 0x4000404000117882 */ /* 0x000fe20000000000 */
[----:B------:R1:W-:Y:S01]  /*1970*/  @UP2 UTMALDG.2D [UR24], [UR8] ;  /* 0x00000018080025b4 */ /* 0x0003e20008008000 */
[----:B------:R2:W-:Y:S06]  /*1980*/  MEMBAR.ALL.CTA ;  /* 0x0000000000007992 */ /* 0x0005ec0000008000 */
[----:B--2---:R-:W2:Y:S02]  /*1990*/  FENCE.VIEW.ASYNC.S ;  /* 0x00000000000073c6 */ /* 0x004ea40000000000 */
[----:B--2---:R-:W-:Y:S06]  /*19a0*/  BAR.SYNC.DEFER_BLOCKING 0x0 ;  /* 0x0000000000007b1d */ /* 0x004fec0000010000 */
[----:B------:R1:W-:Y:S02]  /*19b0*/  @UP3 UTMALDG.2D [UR28], [UR10] ;  /* 0x0000001c0a0035b4 */ /* 0x0003e40008008000 */
[----:B------:R-:W-:Y:S06]  /*19c0*/  BAR.SYNC.DEFER_BLOCKING 0x0 ;  /* 0x0000000000007b1d */ /* 0x000fec0000010000 */
[----:B------:R-:W2:Y:S02]  /*19d0*/  SYNCS.PHASECHK.TRANS64.TRYWAIT P0, [UR12+0x5000], RZ ;  /* 0x005000ffff0075a7 */ /* 0x000ea4000800110c */
[----:B-12---:R-:W-:Y:S05]  /*19e0*/  @!P0 BRA `(.L_x_54) ;  /* 0x0000000c00088947 */ /* 0x006fea0003800000 */
.L_x_66:
[----:B------:R-:W-:Y:S05]  /*19f0*/  BRA.U UP0, `(.L_x_55) ;  /* 0x00000001001c7547 */ /* 0x000fea000b800000 */
[----:B------:R-:W-:Y:S01]  /*1a00*/  UMOV UR4, 0x0 ;  /* 0x0000000000047882 */ /* 0x000fe20000000000 */
[----:B------:R-:W-:Y:S01]  /*1a10*/  UMOV UR5, 0x4410010 ;  /* 0x0441001000057882 */ /* 0x000fe20000000000 */
[----:B------:R-:W-:Y:S01]  /*1a20*/  UMOV UR24, 0x0 ;  /* 0x0000000000187882 */ /* 0x000fe20000000000 */
[----:B------:R-:W-:Y:S01]  /*1a30*/  UMOV UR25, 0x4410010 ;  /* 0x0441001000197882 */ /* 0x000fe20000000000 */
[----:B------:R1:W-:Y:S01]  /*1a40*/  UTCQMMA gdesc[UR6], gdesc[UR16], tmem[UR32], tmem[UR4], idesc[UR5], !UPT ;  /* 0x00ff0410060075ea */ /* 0x0003e2000f800320 */
[----:B------:R1:W-:Y:S01]  /*1a50*/  UTCQMMA gdesc[UR18], gdesc[UR20], tmem[UR32], tmem[UR24], idesc[UR25], UPT ;  /* 0x00ff1814120075ea */ /* 0x0003e2000b800320 */
[----:B------:R-:W-:Y:S02]  /*1a60*/  NOP ;  /* 0x0000000000007918 */ /* 0x000fe40000000000 */
.L_x_55:
[----:B------:R-:W-:Y:S01]  /*1a70*/  ELECT P0, URZ, PT ;  /* 0x0000000000ff782f */ /* 0x000fe20003800000 */
[----:B-1----:R-:W-:-:S03]  /*1a80*/  UIADD3 UR4, UPT, UPT, UR12, 0x5010, URZ ;  /* 0x000050100c047890 */ /* 0x002fc6000fffe0ff */
[----:B------:R-:W-:Y:S01]  /*1a90*/  ISETP.LT.U32.AND P0, PT, R68, 0x20, P0 ;  /* 0x000000204400780c */ /* 0x000fe20000701070 */
[----:B------:R-:W-:-:S12]  /*1aa0*/  UMOV UR5, URZ ;  /* 0x000000ff00057c82 */ /* 0x000fd80008000000 */
[----:B------:R-:W-:Y:S01]  /*1ab0*/  VOTEU.ANY UP0, P0 ;  /* 0x0000000000ff7886 */ /* 0x000fe20000000100 */
[----:B------:R-:W-:Y:S01]  /*1ac0*/  VOTEU.ANY UP1, P0 ;  /* 0x0000000000ff7886 */ /* 0x000fe20000020100 */
[----:B------:R-:W-:-:S03]  /*1ad0*/  ISETP.GE.U32.AND P0, PT, R10, 0x41, PT ;  /* 0x000000410a00780c */ /* 0x000fc60003f06070 */
[----:B------:R-:W-:Y:S02]  /*1ae0*/  @UP0 UMOV UR23, UR4 ;  /* 0x0000000400170c82 */ /* 0x000fe40008000000 */
[----:B------:R1:W-:Y:S01]  /*1af0*/  @UP1 UTCBAR [UR23], URZ ;  /* 0x000000ff170013e9 */ /* 0x0003e200080000ff */
[----:B------:R-:W-:Y:S06]  /*1b00*/  BAR.SYNC.DEFER_BLOCKING 0x0 ;  /* 0x0000000000007b1d */ /* 0x000fec0000010000 */
[----:B------:R-:W2:Y:S02]  /*1b10*/  SYNCS.PHASECHK.TRANS64.TRYWAIT P1, [UR12+0x5010], RZ ;  /* 0x005010ffff0075a7 */ /* 0x000ea4000802110c */
[----:B-12---:R-:W-:Y:S05]  /*1b20*/  @!P1 BRA `(.L_x_56) ;  /* 0x0000000800c49947 */ /* 0x006fea0003800000 */
.L_x_67:
[----:B------:R-:W-:Y:S05]  /*1b30*/  @!P0 BRA `(.L_x_53) ;  /* 0x0000000000d48947 */ /* 0x000fea0003800000 */
[----:B------:R-:W-:Y:S01]  /*1b40*/  IMAD.MOV.U32 R2, RZ, RZ, 0x1 ;  /* 0x00000001ff027424 */ /* 0x000fe200078e00ff */
[----:B------:R-:W1:Y:S01]  /*1b50*/  LDCU UR33, c[0x0][0x3a0] ;  /* 0x00007400ff2177ac */ /* 0x000e620008000800 */
[----:B------:R-:W-:-:S05]  /*1b60*/  UMOV UR26, 0x40 ;  /* 0x00000040001a7882 */ /* 0x000fca0000000000 */
.L_x_60:
[----:B------:R-:W-:Y:S01]  /*1b70*/  BAR.SYNC.DEFER_BLOCKING 0x0 ;  /* 0x0000000000007b1d */ /* 0x000fe20000010000 */
[----:B------:R-:W-:Y:S01]  /*1b80*/  ELECT P1, URZ, PT ;  /* 0x0000000000ff782f */ /* 0x000fe20003820000 */
[----:B------:R-:W-:Y:S01]  /*1b90*/  @!P3 IMAD.MOV.U32 R3, RZ, RZ, 0x5000 ;  /* 0x00005000ff03b424 */ /* 0x000fe200078e00ff */
[----:B------:R-:W-:Y:S02]  /*1ba0*/  ELECT P0, URZ, PT ;  /* 0x0000000000ff782f */ /* 0x000fe40003800000 */
[C---:B------:R-:W-:Y:S01]  /*1bb0*/  ISETP.LT.U32.AND P1, PT, R68.reuse, 0x20, P1 ;  /* 0x000000204400780c */ /* 0x040fe20000f21070 */
[----:B------:R-:W-:Y:S01]  /*1bc0*/  ULOP3.LUT UR23, UR22, 0x1, URZ, 0xc0, !UPT ;  /* 0x0000000116177892 */ /* 0x000fe2000f8ec0ff */
[----:B------:R-:W-:Y:S01]  /*1bd0*/  ISETP.LT.U32.AND P0, PT, R68, 0x40, P0 ;  /* 0x000000404400780c */ /* 0x000fe20000701070 */
[----:B------:R-:W-:Y:S02]  /*1be0*/  UMOV UR31, UR26 ;  /* 0x0000001a001f7c82 */ /* 0x000fe40008000000 */
[----:B--2---:R-:W-:-:S02]  /*1bf0*/  ULEA UR28, UR23, UR12, 0xd ;  /* 0x0000000c171c7291 */ /* 0x004fc4000f8e68ff */
[----:B------:R-:W-:-:S06]  /*1c00*/  ULEA UR30, UR23, UR13, 0x7 ;  /* 0x0000000d171e7291 */ /* 0x000fcc000f8e38ff */
[----:B------:R-:W-:Y:S02]  /*1c10*/  VOTEU.ANY UP0, P1 ;  /* 0x0000000000ff7886 */ /* 0x000fe40000800100 */
[----:B------:R-:W-:-:S03]  /*1c20*/  VOTEU.ANY UP1, P0 ;  /* 0x0000000000ff7886 */ /* 0x000fc60000020100 */
[----:B------:R-:W-:Y:S02]  /*1c30*/  @UP0 UIADD3 UR24, UPT, UPT, UR12, 0x4000, URZ ;  /* 0x000040000c180890 */ /* 0x000fe4000fffe0ff */
[----:B------:R2:W-:Y:S01]  /*1c40*/  @!P3 SYNCS.ARRIVE.TRANS64 RZ, [UR12+0x5000], R3 ;  /* 0x00500003ffffb9a7 */ /* 0x0005e2000800000c */
[----:B------:R-:W-:Y:S01]  /*1c50*/  @UP0 UIADD3 UR25, UPT, UPT, UR12, 0x5000, URZ ;  /* 0x000050000c190890 */ /* 0x000fe2000fffe0ff */
[----:B------:R-:W-:Y:S01]  /*1c60*/  VOTEU.ANY UP0, P1 ;  /* 0x0000000000ff7886 */ /* 0x000fe20000800100 */
[----:B------:R-:W-:Y:S01]  /*1c70*/  BAR.SYNC.DEFER_BLOCKING 0x0 ;  /* 0x0000000000007b1d */ /* 0x000fe20000010000 */
[----:B------:R-:W-:Y:S01]  /*1c80*/  @UP1 UIADD3 UR29, UPT, UPT, UR12, 0x5000, URZ ;  /* 0x000050000c1d1890 */ /* 0x000fe2000fffe0ff */
[----:B--2---:R-:W-:-:S04]  /*1c90*/  IMAD.U32 R3, R2, -0x80000000, RZ ;  /* 0x8000000002037824 */ /* 0x004fc800078e00ff */
[----:B------:R-:W-:Y:S01]  /*1ca0*/  VOTEU.ANY UP1, P0 ;  /* 0x0000000000ff7886 */ /* 0x000fe20000020100 */
[----:B------:R2:W-:Y:S01]  /*1cb0*/  @UP0 UTMALDG.2D [UR24], [UR8] ;  /* 0x00000018080005b4 */ /* 0x0005e20008008000 */
[----:B------:R-:W-:Y:S01]  /*1cc0*/  UISETP.NE.U32.AND UP0, UPT, UR22, URZ, UPT ;  /* 0x000000ff1600728c */ /* 0x000fe2000bf05070 */
[----:B------:R4:W-:Y:S06]  /*1cd0*/  MEMBAR.ALL.CTA ;  /* 0x0000000000007992 */ /* 0x0009ec0000008000 */
[----:B----4-:R-:W4:Y:S02]  /*1ce0*/  FENCE.VIEW.ASYNC.S ;  /* 0x00000000000073c6 */ /* 0x010f240000000000 */
[----:B----4-:R-:W-:Y:S06]  /*1cf0*/  BAR.SYNC.DEFER_BLOCKING 0x0 ;  /* 0x0000000000007b1d */ /* 0x010fec0000010000 */
[----:B------:R2:W-:Y:S02]  /*1d00*/  @UP1 UTMALDG.2D [UR28], [UR10] ;  /* 0x0000001c0a0015b4 */ /* 0x0005e40008008000 */
[----:B------:R-:W-:Y:S06]  /*1d10*/  BAR.SYNC.DEFER_BLOCKING 0x0 ;  /* 0x0000000000007b1d */ /* 0x000fec0000010000 */
[----:B------:R-:W4:Y:S02]  /*1d20*/  SYNCS.PHASECHK.TRANS64.TRYWAIT P0, [UR12+0x5000], R3 ;  /* 0x00500003ff0075a7 */ /* 0x000f24000800110c */
[----:B--2-4-:R-:W-:Y:S05]  /*1d30*/  @!P0 BRA `(.L_x_57) ;  /* 0x00000008004c8947 */ /* 0x014fea0003800000 */
.L_x_68:
[----:B------:R-:W-:Y:S05]  /*1d40*/  BRA.U UP0, `(.L_x_58) ;  /* 0x00000001001c7547 */ /* 0x000fea000b800000 */
[----:B------:R-:W-:Y:S01]  /*1d50*/  UMOV UR24, 0x0 ;  /* 0x0000000000187882 */ /* 0x000fe20000000000 */
[----:B------:R-:W-:Y:S01]  /*1d60*/  UMOV UR25, 0x4410010 ;  /* 0x0441001000197882 */ /* 0x000fe20000000000 */
[----:B------:R-:W-:Y:S01]  /*1d70*/  UMOV UR28, 0x0 ;  /* 0x00000000001c7882 */ /* 0x000fe20000000000 */
[----:B------:R-:W-:Y:S01]  /*1d80*/  UMOV UR29, 0x4410010 ;  /* 0x04410010001d7882 */ /* 0x000fe20000000000 */
[----:B------:R2:W-:Y:S01]  /*1d90*/  UTCQMMA gdesc[UR6], gdesc[UR16], tmem[UR32], tmem[UR24], idesc[UR25], UPT ;  /* 0x00ff1810060075ea */ /* 0x0005e2000b800320 */
[----:B------:R2:W-:Y:S01]  /*1da0*/  UTCQMMA gdesc[UR18], gdesc[UR20], tmem[UR32], tmem[UR28], idesc[UR29], UPT ;  /* 0x00ff1c14120075ea */ /* 0x0005e2000b800320 */
[----:B------:R-:W-:Y:S02]  /*1db0*/  NOP ;  /* 0x0000000000007918 */ /* 0x000fe40000000000 */
.L_x_58:
[----:B------:R-:W-:-:S04]  /*1dc0*/  ELECT P0, URZ, PT ;  /* 0x0000000000ff782f */ /* 0x000fc80003800000 */
[----:B------:R-:W-:-:S13]  /*1dd0*/  ISETP.LT.U32.AND P0, PT, R68, 0x20, P0 ;  /* 0x000000204400780c */ /* 0x000fda0000701070 */
[----:B------:R-:W-:Y:S01]  /*1de0*/  VOTEU.ANY UP0, P0 ;  /* 0x0000000000ff7886 */ /* 0x000fe20000000100 */
[----:B------:R-:W-:-:S04]  /*1df0*/  VOTEU.ANY UP1, P0 ;  /* 0x0000000000ff7886 */ /* 0x000fc80000020100 */
[----:B------:R-:W-:Y:S02]  /*1e00*/  @UP0 UMOV UR23, UR4 ;  /* 0x0000000400170c82 */ /* 0x000fe40008000000 */
[----:B------:R4:W-:Y:S01]  /*1e10*/  @UP1 UTCBAR [UR23], URZ ;  /* 0x000000ff170013e9 */ /* 0x0009e200080000ff */
[----:B------:R-:W-:Y:S06]  /*1e20*/  BAR.SYNC.DEFER_BLOCKING 0x0 ;  /* 0x0000000000007b1d */ /* 0x000fec0000010000 */
[----:B------:R-:W5:Y:S02]  /*1e30*/  SYNCS.PHASECHK.TRANS64.TRYWAIT P0, [UR12+0x5010], R3 ;  /* 0x00501003ff0075a7 */ /* 0x000f64000800110c */
[----:B----45:R-:W-:Y:S05]  /*1e40*/  @!P0 BRA `(.L_x_59) ;  /* 0x0000000800148947 */ /* 0x030fea0003800000 */
.L_x_69:
[----:B------:R-:W-:Y:S01]  /*1e50*/  UIADD3 UR26, UPT, UPT, UR26, 0x40, URZ ;  /* 0x000000401a1a7890 */ /* 0x000fe2000fffe0ff */
[----:B------:R-:W-:-:S03]  /*1e60*/  LOP3.LUT R2, R2, 0x1, RZ, 0x3c, !PT ;  /* 0x0000000102027812 */ /* 0x000fc600078e3cff */
[----:B-1----:R-:W-:-:S09]  /*1e70*/  UISETP.GE.AND UP0, UPT, UR26, UR33, UPT ;  /* 0x000000211a00728c */ /* 0x002fd2000bf06270 */
[----:B------:R-:W-:Y:S05]  /*1e80*/  BRA.U !UP0, `(.L_x_60) ;  /* 0xfffffffd08387547 */ /* 0x000fea000b83ffff */
.L_x_53:
[----:B--2-4-:R-:W-:Y:S01]  /*1e90*/  BAR.SYNC.DEFER_BLOCKING 0x0 ;  /* 0x0000000000007b1d */ /* 0x014fe20000010000 */
[----:B------:R-:W-:-:S05]  /*1ea0*/  IMAD.SHL.U32 R2, R0, 0x40, RZ ;  /* 0x0000004000027824 */ /* 0x000fca00078e00ff */
[----:B------:R-:W-:Y:S04]  /*1eb0*/  BSSY.RECONVERGENT B3, `(.L_x_61) ;  /* 0x0000004000037945 */ /* 0x000fe80003800200 */
[----:B------:R-:W-:Y:S05]  /*1ec0*/  @P3 BRA `(.L_x_62) ;  /* 0x0000000000083947 */ /* 0x000fea0003800000 */
[----:B------:R-:W2:Y:S02]  /*1ed0*/  SYNCS.CCTL.IV [UR12+0x5000] ;  /* 0x00500000ff0079b1 */ /* 0x000ea4000800000c */
[----:B--2---:R-:W2:Y:S02]  /*1ee0*/  SYNCS.CCTL.IV [UR12+0x5010] ;  /* 0x00501000ff0079b1 */ /* 0x004ea4000800000c */
.L_x_62:
[----:B-1----:R-:W-:Y:S05]  /*1ef0*/  BSYNC.RECONVERGENT B3 ;  /* 0x0000000000037941 */ /* 0x002fea0003800200 */
.L_x_61:
[----:B------:R-:W-:Y:S01]  /*1f00*/  USHF.L.U32 UR4, UR22, 0x15, URZ ;  /* 0x0000001516047899 */ /* 0x000fe200080006ff */
[----:B------:R-:W-:Y:S01]  /*1f10*/  IMAD.SHL.U32 R3, R0, 0x10, RZ ;  /* 0x0000001000037824 */ /* 0x000fe200078e00ff */
[----:B------:R-:W-:Y:S01]  /*1f20*/  USHF.L.U32 UR5, UR22, 0x5, URZ ;  /* 0x0000000516057899 */ /* 0x000fe200080006ff */
[----:B------:R-:W-:Y:S01]  /*1f30*/  LOP3.LUT R2, R2, 0x3800, RZ, 0xc0, !PT ;  /* 0x0000380002027812 */ /* 0x000fe200078ec0ff */
[----:B------:R-:W-:Y:S02]  /*1f40*/  ULOP3.LUT UR4, UR4, 0x600000, URZ, 0xc0, !UPT ;  /* 0x0060000004047892 */ /* 0x000fe4000f8ec0ff */
[----:B------:R-:W-:Y:S01]  /*1f50*/  ULOP3.LUT UR5, UR5, 0x80, URZ, 0xc0, !UPT ;  /* 0x0000008005057892 */ /* 0x000fe2000f8ec0ff */
[----:B------:R-:W-:Y:S01]  /*1f60*/  LOP3.LUT R3, R2, 0x70, R3, 0xf8, !PT ;  /* 0x0000007002037812 */ /* 0x000fe200078ef803 */
[C---:B------:R-:W-:Y:S01]  /*1f70*/  IMAD.SHL.U32 R2, R0.reuse, 0x4, RZ ;  /* 0x0000000400027824 */ /* 0x040fe200078e00ff */
[----:B------:R-:W-:Y:S01]  /*1f80*/  ELECT P0, URZ, PT ;  /* 0x0000000000ff782f */ /* 0x000fe20003800000 */
[----:B------:R-:W-:Y:S01]  /*1f90*/  IMAD.SHL.U32 R0, R0, 0x80, RZ ;  /* 0x0000008000007824 */ /* 0x000fe200078e00ff */
[----:B------:R-:W-:-:S02]  /*1fa0*/  UIADD3 UR4, UPT, UPT, UR5, UR4, UR32 ;  /* 0x0000000405047290 */ /* 0x000fc4000fffe020 */
[----:B------:R-:W-:Y:S01]  /*1fb0*/  LOP3.LUT R3, R3, 0x40, R2, 0x78, !PT ;  /* 0x0000004003037812 */ /* 0x000fe200078e7802 */
[----:B------:R-:W-:Y:S01]  /*1fc0*/  ULOP3.LUT UR22, UR22, 0x1, URZ, 0xc0, !UPT ;  /* 0x0000000116167892 */ /* 0x000fe2000f8ec0ff */
[----:B------:R-:W-:Y:S01]  /*1fd0*/  ISETP.LT.U32.AND P0, PT, R68, 0x40, P0 ;  /* 0x000000404400780c */ /* 0x000fe20000701070 */
[----:B------:R-:W-:Y:S01]  /*1fe0*/  UMOV UR6, UR27 ;  /* 0x0000001b00067c82 */ /* 0x000fe20008000000 */
[----:B------:R-:W-:Y:S01]  /*1ff0*/  LOP3.LUT R0, R3, 0x780, R0, 0xf8, !PT ;  /* 0x0000078003007812 */ /* 0x000fe200078ef800 */
[----:B------:R-:W-:Y:S02]  /*2000*/  ULEA UR5, UR22, UR13, 0x7 ;  /* 0x0000000d16057291 */ /* 0x000fe4000f8e38ff */
[----:B---3--:R-:W-:Y:S01]  /*2010*/  LDTM.16dp32bit_t0_t15.x64 R4, tmem[UR4] ;  /* 0x00000004000479ee */ /* 0x008fe20008b00000 */
[----:B------:R-:W1:Y:S01]  /*2020*/  LDTM.16dp32bit_t16_t31.x64 R4, tmem[UR4+0x40] ;  /* 0x00004004000479ee */ /* 0x000e620008b20000 */
[C---:B------:R-:W-:Y:S01]  /*2030*/  LOP3.LUT R2, R0.reuse, 0x10, RZ, 0x3c, !PT ;  /* 0x0000001000027812 */ /* 0x040fe200078e3cff */
[----:B------:R-:W-:Y:S01]  /*2040*/  NOP ;  /* 0x0000000000007918 */ /* 0x000fe20000000000 */
[----:B------:R-:W-:Y:S01]  /*2050*/  LOP3.LUT R3, R0, 0x20, RZ, 0x3c, !PT ;  /* 0x0000002000037812 */ /* 0x000fe200078e3cff */
[----:B------:R-:W-:-:S03]  /*2060*/  ULEA UR4, UR22, UR12, 0xd ;  /* 0x0000000c16047291 */ /* 0x000fc6000f8e68ff */
[----:B-1----:R-:W-:Y:S01]  /*2070*/  VOTEU.ANY UP1, P0 ;  /* 0x0000000000ff7886 */ /* 0x002fe20000020100 */
[----:B------:R-:W-:Y:S01]  /*2080*/  VOTEU.ANY UP0, P0 ;  /* 0x0000000000ff7886 */ /* 0x000fe20000000100 */
[----:B------:R-:W-:Y:S02]  /*2090*/  F2FP.SATFINITE.E4M3.F32.PACK_AB_MERGE_C R6, R7, R6, RZ ;  /* 0x000000060706723e */ /* 0x000fe400048070ff */
[----:B------:R-:W-:Y:S02]  /*20a0*/  F2FP.SATFINITE.E4M3.F32.PACK_AB_MERGE_C R10, R11, R10, RZ ;  /* 0x0000000a0b0a723e */ /* 0x000fe400048070ff */
[----:B------:R-:W-:Y:S02]  /*20b0*/  F2FP.SATFINITE.E4M3.F32.PACK_AB_MERGE_C R14, R15, R14, RZ ;  /* 0x0000000e0f0e723e */ /* 0x000fe400048070ff */
[----:B------:R-:W-:Y:S02]  /*20c0*/  F2FP.SATFINITE.E4M3.F32.PACK_AB_MERGE_C R7, R19, R18, RZ ;  /* 0x000000121307723e */ /* 0x000fe400048070ff */
[----:B------:R-:W-:-:S02]  /*20d0*/  F2FP.SATFINITE.E4M3.F32.PACK_AB_MERGE_C R22, R23, R22, RZ ;  /* 0x000000161716723e */ /* 0x000fc400048070ff */
[----:B------:R-:W-:Y:S02]  /*20e0*/  F2FP.SATFINITE.E4M3.F32.PACK_AB_MERGE_C R26, R27, R26, RZ ;  /* 0x0000001a1b1a723e */ /* 0x000fe400048070ff */
        /* <DEDUP_REMOVED lines=10> */
[----:B------:R-:W-:-:S02]  /*2190*/  F2FP.SATFINITE.E4M3.F32.PACK_AB_MERGE_C R4, R5, R4, R6 ;  /* 0x000000040504723e */ /* 0x000fc40004807006 */
[----:B------:R-:W-:Y:S02]  /*21a0*/  F2FP.SATFINITE.E4M3.F32.PACK_AB_MERGE_C R5, R9, R8, R10 ;  /* 0x000000080905723e */ /* 0x000fe4000480700a */
[----:B------:R-:W-:Y:S02]  /*21b0*/  F2FP.SATFINITE.E4M3.F32.PACK_AB_MERGE_C R6, R13, R12, R14 ;  /* 0x0000000c0d06723e */ /* 0x000fe4000480700e */
[----:B------:R-:W-:Y:S02]  /*21c0*/  F2FP.SATFINITE.E4M3.F32.PACK_AB_MERGE_C R7, R17, R16, R7 ;  /* 0x000000101107723e */ /* 0x000fe40004807007 */
[----:B------:R-:W-:Y:S02]  /*21d0*/  F2FP.SATFINITE.E4M3.F32.PACK_AB_MERGE_C R20, R21, R20, R22 ;  /* 0x000000141514723e */ /* 0x000fe40004807016 */
[----:B------:R-:W-:Y:S01]  /*21e0*/  F2FP.SATFINITE.E4M3.F32.PACK_AB_MERGE_C R21, R25, R24, R26 ;  /* 0x000000181915723e */ /* 0x000fe2000480701a */
[----:B--2---:R1:W-:Y:S01]  /*21f0*/  STS.128 [R0+UR12], R4 ;  /* 0x0000000400007988 */ /* 0x0043e20008000c0c */
[----:B------:R-:W-:-:S02]  /*2200*/  F2FP.SATFINITE.E4M3.F32.PACK_AB_MERGE_C R22, R29, R28, R30 ;  /* 0x0000001c1d16723e */ /* 0x000fc4000480701e */
[----:B------:R-:W-:Y:S02]  /*2210*/  F2FP.SATFINITE.E4M3.F32.PACK_AB_MERGE_C R23, R33, R32, R34 ;  /* 0x000000202117723e */ /* 0x000fe40004807022 */
[----:B------:R-:W-:Y:S02]  /*2220*/  F2FP.SATFINITE.E4M3.F32.PACK_AB_MERGE_C R36, R37, R36, R38 ;  /* 0x000000242524723e */ /* 0x000fe40004807026 */
[----:B------:R-:W-:Y:S01]  /*2230*/  F2FP.SATFINITE.E4M3.F32.PACK_AB_MERGE_C R37, R41, R40, R42 ;  /* 0x000000282925723e */ /* 0x000fe2000480702a */
[----:B------:R1:W-:Y:S01]  /*2240*/  STS.128 [R2+UR12], R20 ;  /* 0x0000001402007988 */ /* 0x0003e20008000c0c */
[----:B------:R-:W-:Y:S02]  /*2250*/  F2FP.SATFINITE.E4M3.F32.PACK_AB_MERGE_C R38, R45, R44, R46 ;  /* 0x0000002c2d26723e */ /* 0x000fe4000480702e */
[----:B------:R-:W-:Y:S02]  /*2260*/  F2FP.SATFINITE.E4M3.F32.PACK_AB_MERGE_C R39, R49, R48, R50 ;  /* 0x000000303127723e */ /* 0x000fe40004807032 */
[----:B------:R-:W-:-:S02]  /*2270*/  F2FP.SATFINITE.E4M3.F32.PACK_AB_MERGE_C R52, R53, R52, R54 ;  /* 0x000000343534723e */ /* 0x000fc40004807036 */
[----:B------:R-:W-:Y:S01]  /*2280*/  F2FP.SATFINITE.E4M3.F32.PACK_AB_MERGE_C R53, R57, R56, R58 ;  /* 0x000000383935723e */ /* 0x000fe2000480703a */
[----:B------:R1:W-:Y:S01]  /*2290*/  STS.128 [R3+UR12], R36 ;  /* 0x0000002403007988 */ /* 0x0003e20008000c0c */
[----:B------:R-:W-:Y:S02]  /*22a0*/  F2FP.SATFINITE.E4M3.F32.PACK_AB_MERGE_C R54, R61, R60, R62 ;  /* 0x0000003c3d36723e */ /* 0x000fe4000480703e */
[----:B------:R-:W-:Y:S02]  /*22b0*/  F2FP.SATFINITE.E4M3.F32.PACK_AB_MERGE_C R55, R65, R64, R66 ;  /* 0x000000404137723e */ /* 0x000fe40004807042 */
[----:B------:R-:W-:-:S05]  /*22c0*/  LOP3.LUT R8, R0, 0x30, RZ, 0x3c, !PT ;  /* 0x0000003000087812 */ /* 0x000fca00078e3cff */
[----:B------:R1:W-:Y:S01]  /*22d0*/  STS.128 [R8+UR12], R52 ;  /* 0x0000003408007988 */ /* 0x0003e20008000c0c */
[----:B------:R2:W-:Y:S06]  /*22e0*/  MEMBAR.ALL.CTA ;  /* 0x0000000000007992 */ /* 0x0005ec0000008000 */
[----:B--2---:R-:W2:Y:S02]  /*22f0*/  FENCE.VIEW.ASYNC.S ;  /* 0x00000000000073c6 */ /* 0x004ea40000000000 */
[----:B--2---:R-:W-:Y:S06]  /*2300*/  BAR.SYNC.DEFER_BLOCKING 0x0 ;  /* 0x0000000000007b1d */ /* 0x004fec0000010000 */
[----:B------:R1:W-:Y:S01]  /*2310*/  @UP1 UTMASTG.2D [UR4], [UR14] ;  /* 0x000000040e0013b5 */ /* 0x0003e20008008000 */
[----:B------:R0:W-:Y:S01]  /*2320*/  UTMACMDFLUSH ;  /* 0x00000000000079b7 */ /* 0x0001e20000000000 */
[----:B------:R-:W-:-:S04]  /*2330*/  DEPBAR.LE SB0, 0x0 ;  /* 0x000080000000791a */ /* 0x000fc80000000000 */
[----:B------:R-:W-:Y:S08]  /*2340*/  BAR.SYNC.DEFER_BLOCKING 0x0 ;  /* 0x0000000000007b1d */ /* 0x000ff00000010000 */
[----:B------:R-:W-:Y:S06]  /*2350*/  BAR.SYNC.DEFER_BLOCKING 0x0 ;  /* 0x0000000000007b1d */ /* 0x000fec0000010000 */
[----:B-1----:R-:W-:Y:S05]  /*2360*/  @P2 BRA `(.L_x_63) ;  /* 0x0000000000a02947 */ /* 0x002fea0003800000 */
[----:B------:R-:W1:Y:S01]  /*2370*/  S2UR UR5, SR_CgaCtaId ;  /* 0x00000000000579c3 */ /* 0x000e620000008800 */
[----:B------:R-:W-:Y:S01]  /*2380*/  NOP ;  /* 0x0000000000007918 */ /* 0x000fe20000000000 */
[----:B------:R-:W-:Y:S01]  /*2390*/  UMOV UR4, 0x50 ;  /* 0x0000005000047882 */ /* 0x000fe20000000000 */
[----:B------:R-:W-:Y:S02]  /*23a0*/  IMAD.U32 R0, RZ, RZ, UR32 ;  /* 0x00000020ff007e24 */ /* 0x000fe4000f8e00ff */
[----:B------:R-:W-:Y:S02]  /*23b0*/  IMAD.MOV.U32 R3, RZ, RZ, 0xff ;  /* 0x000000ffff037424 */ /* 0x000fe400078e00ff */
[----:B------:R-:W-:Y:S01]  /*23c0*/  IMAD.MOV.U32 R7, RZ, RZ, 0x1 ;  /* 0x00000001ff077424 */ /* 0x000fe200078e00ff */
[----:B------:R-:W-:-:S04]  /*23d0*/  LOP3.LUT R0, R0, 0xffff, RZ, 0xc0, !PT ;  /* 0x0000ffff00007812 */ /* 0x000fc800078ec0ff */
[----:B------:R-:W-:-:S05]  /*23e0*/  SHF.R.U32.HI R0, RZ, 0x5, R0 ;  /* 0x00000005ff007819 */ /* 0x000fca0000011600 */
[----:B------:R-:W-:Y:S01]  /*23f0*/  VIADD R2, R0, 0x10 ;  /* 0x0000001000027836 */ /* 0x000fe20000000000 */
[----:B------:R-:W-:Y:S01]  /*2400*/  SHF.L.U32 R0, R3, R0, RZ ;  /* 0x0000000003007219 */ /* 0x000fe200000006ff */
[----:B-1----:R-:W-:-:S03]  /*2410*/  ULEA UR6, UR5, UR4, 0x18 ;  /* 0x0000000405067291 */ /* 0x002fc6000f8ec0ff */
[----:B------:R-:W-:-:S04]  /*2420*/  SHF.L.U32 R3, R7, R2, RZ ;  /* 0x0000000207037219 */ /* 0x000fc800000006ff */
[----:B------:R-:W-:Y:S02]  /*2430*/  LOP3.LUT R0, R3, R0, RZ, 0xfc, !PT ;  /* 0x0000000003007212 */ /* 0x000fe400078efcff */
[----:B------:R-:W1:Y:S02]  /*2440*/  LDS R5, [UR6] ;  /* 0x00000006ff057984 */ /* 0x000e640008000800 */
[C---:B------:R-:W-:Y:S02]  /*2450*/  LOP3.LUT R2, R0.reuse, 0xffff, RZ, 0xc0, !PT ;  /* 0x0000ffff00027812 */ /* 0x040fe400078ec0ff */
[----:B-1----:R-:W-:-:S04]  /*2460*/  LOP3.LUT R3, R0, 0xffff, R5, 0x80, !PT ;  /* 0x0000ffff00037812 */ /* 0x002fc800078e8005 */
[----:B------:R-:W-:-:S13]  /*2470*/  ISETP.NE.AND P0, PT, R3, R2, PT ;  /* 0x000000020300720c */ /* 0x000fda0003f05270 */
[----:B------:R-:W-:Y:S05]  /*2480*/  @P0 BRA `(.L_x_64) ;  /* 0x0000000000500947 */ /* 0x000fea0003800000 */
[----:B------:R-:W-:Y:S02]  /*2490*/  SHF.R.U32.HI R5, RZ, 0x10, R5 ;  /* 0x00000010ff057819 */ /* 0x000fe40000011605 */
[----:B------:R-:W-:-:S04]  /*24a0*/  SHF.R.U32.HI R2, RZ, 0x10, R0 ;  /* 0x00000010ff027819 */ /* 0x000fc80000011600 */
[----:B------:R-:W-:-:S04]  /*24b0*/  LOP3.LUT R5, R5, R2, RZ, 0xc0, !PT ;  /* 0x0000000205057212 */ /* 0x000fc800078ec0ff */
[----:B------:R-:W-:-:S13]  /*24c0*/  ISETP.NE.AND P0, PT, R5, R2, PT ;  /* 0x000000020500720c */ /* 0x000fda0003f05270 */
[----:B------:R-:W-:Y:S05]  /*24d0*/  @P0 BRA `(.L_x_65) ;  /* 0x0000000000300947 */ /* 0x000fea0003800000 */
[----:B------:R-:W-:Y:S01]  /*24e0*/  R2UR UR4, R0 ;  /* 0x00000000000472ca */ /* 0x000fe200000e0000 */
[----:B------:R-:W-:Y:S01]  /*24f0*/  VOTEU.ANY UR5, UPT, PT ;  /* 0x0000000000057886 */ /* 0x000fe200038e0100 */
[----:B------:R-:W1:Y:S01]  /*2500*/  S2R R0, SR_LANEID ;  /* 0x0000000000007919 */ /* 0x000e620000000000 */
[----:B------:R-:W-:-:S10]  /*2510*/  UFLO.U32 UR5, UR5 ;  /* 0x00000005000572bd */ /* 0x000fd400080e0000 */
[----:B------:R-:W-:-:S06]  /*2520*/  ULOP3.LUT UR4, URZ, UR4, URZ, 0x33, !UPT ;  /* 0x00000004ff047292 */ /* 0x000fcc000f8e33ff */
[----:B------:R-:W-:-:S04]  /*2530*/  IMAD.U32 R2, RZ, RZ, UR4 ;  /* 0x00000004ff027e24 */ /* 0x000fc8000f8e00ff */
[----:B------:R-:W2:Y:S02]  /*2540*/  REDUX UR7, R2 ;  /* 0x00000000020773c4 */ /* 0x000ea40000000000 */
[----:B------:R3:W-:Y:S01]  /*2550*/  UTCATOMSWS.AND URZ, UR4 ;  /* 0x0000000400ff79e3 */ /* 0x0007e20008000000 */
[----:B-1----:R-:W-:Y:S01]  /*2560*/  ISETP.EQ.U32.AND P0, PT, R0, UR5, PT ;  /* 0x0000000500007c0c */ /* 0x002fe2000bf02070 */
[----:B--2---:R-:W-:-:S12]  /*2570*/  IMAD.U32 R0, RZ, RZ, UR7 ;  /* 0x00000007ff007e24 */ /* 0x004fd8000f8e00ff */
[----:B------:R3:W-:Y:S01]  /*2580*/  @P0 ATOMS.AND RZ, [UR6], R0 ;  /* 0x00000000ffff098c */ /* 0x0007e2000a800006 */
[----:B------:R-:W-:Y:S05]  /*2590*/  BRA `(.L_x_63) ;  /* 0x0000000000147947 */ /* 0x000fea0003800000 */
.L_x_65:
[----:B------:R-:W-:-:S07]  /*25a0*/  MOV R2, 0x25c0 ;  /* 0x000025c000027802 */ /* 0x000fce0000000f00 */
[----:B------:R-:W-:Y:S05]  /*25b0*/  CALL.REL.NOINC `($__internal_0_$__cuda_sm10x_tcgen05_guardrail_trap_col_being_dealloced_not_returned_by_alloc) ;  /* 0x0000000000447944 */ /* 0x000fea0003c00000 */
[----:B------:R-:W-:Y:S05]  /*25c0*/  BRA `(.L_x_63) ;  /* 0x0000000000087947 */ /* 0x000fea0003800000 */
.L_x_64:
[----:B------:R-:W-:-:S07]  /*25d0*/  MOV R2, 0x25f0 ;  /* 0x000025f000027802 */ /* 0x000fce0000000f00 */
[----:B------:R-:W-:Y:S05]  /*25e0*/  CALL.REL.NOINC `($__internal_2_$__cuda_sm10x_tcgen05_guardrail_trap_unallocated_columns_being_dealloced) ;  /* 0x0000000000507944 */ /* 0x000fea0003c00000 */
.L_x_63:
[----:B------:R-:W-:Y:S01]  /*25f0*/  NOP ;  /* 0x0000000000007918 */ /* 0x000fe20000000000 */
[----:B---3--:R-:W-:Y:S05]  /*2600*/  EXIT ;  /* 0x000000000000794d */ /* 0x008fea0003800000 */
.L_x_54:
[----:B------:R-:W1:Y:S02]  /*2610*/  SYNCS.PHASECHK.TRANS64.TRYWAIT P0, [UR12+0x5000], RZ ;  /* 0x005000ffff0075a7 */ /* 0x000e64000800110c */
[----:B-1----:R-:W-:Y:S05]  /*2620*/  @!P0 BRA `(.L_x_54) ;  /* 0xfffffffc00f88947 */ /* 0x002fea000383ffff */
[----:B------:R-:W-:Y:S05]  /*2630*/  BRA `(.L_x_66) ;  /* 0xfffffff000ec7947 */ /* 0x000fea000383ffff */
.L_x_56:
[----:B------:R-:W1:Y:S02]  /*2640*/  SYNCS.PHASECHK.TRANS64.TRYWAIT P1, [UR12+0x5010], RZ ;  /* 0x005010ffff0075a7 */ /* 0x000e64000802110c */
[----:B-1----:R-:W-:Y:S05]  /*2650*/  @!P1 BRA `(.L_x_56) ;  /* 0xfffffffc00f89947 */ /* 0x002fea000383ffff */
[----:B------:R-:W-:Y:S05]  /*2660*/  BRA `(.L_x_67) ;  /* 0xfffffff400307947 */ /* 0x000fea000383ffff */
.L_x_57:
[----:B------:R-:W2:Y:S02]  /*2670*/  SYNCS.PHASECHK.TRANS64.TRYWAIT P0, [UR12+0x5000], R3 ;  /* 0x00500003ff0075a7 */ /* 0x000ea4000800110c */
[----:B--2---:R-:W-:Y:S05]  /*2680*/  @!P0 BRA `(.L_x_57) ;  /* 0xfffffffc00f88947 */ /* 0x004fea000383ffff */
[----:B------:R-:W-:Y:S05]  /*2690*/  BRA `(.L_x_68) ;  /* 0xfffffff400a87947 */ /* 0x000fea000383ffff */
.L_x_59:
[----:B------:R-:W4:Y:S02]  /*26a0*/  SYNCS.PHASECHK.TRANS64.TRYWAIT P0, [UR12+0x5010], R3 ;  /* 0x00501003ff0075a7 */ /* 0x000f24000800110c */
[----:B----4-:R-:W-:Y:S05]  /*26b0*/  @!P0 BRA `(.L_x_59) ;  /* 0xfffffffc00f88947 */ /* 0x010fea000383ffff */
[----:B------:R-:W-:Y:S05]  /*26c0*/  BRA `(.L_x_69) ;  /* 0xfffffff400e07947 */ /* 0x000fea000383ffff */
        .weak           $__internal_0_$__cuda_sm10x_tcgen05_guardrail_trap_col_being_dealloced_not_returned_by_alloc
        .type           $__internal_0_$__cuda_sm10x_tcgen05_guardrail_trap_col_being_dealloced_not_returned_by_alloc,@function
        .size           $__internal_0_$__cuda_sm10x_tcgen05_guardrail_trap_col_being_dealloced_not_returned_by_alloc,($__internal_1_$__cuda_sm10x_tcgen05_guardrail_trap_phase_invalid_during_alloc - $__internal_0_$__cuda_sm10x_tcgen05_guardrail_trap_col_being_dealloced_not_returned_by_alloc)
$__internal_0_$__cuda_sm10x_tcgen05_guardrail_trap_col_being_dealloced_not_returned_by_alloc:
[----:B------:R-:W-:Y:S05]  /*26d0*/  BPT.TRAP 0x1 ;  /* 0x000000040000795c */ /* 0x000fea0000300000 */
[----:B------:R-:W-:-:S04]  /*26e0*/  IMAD.MOV.U32 R3, RZ, RZ, 0x0 ;  /* 0x00000000ff037424 */ /* 0x000fc800078e00ff */
[----:B------:R-:W-:Y:S05]  /*26f0*/  RET.REL.NODEC R2 `(gluon_tcgen05) ;  /* 0xffffffd802407950 */ /* 0x000fea0003c3ffff */
        .weak           $__internal_1_$__cuda_sm10x_tcgen05_guardrail_trap_phase_invalid_during_alloc
        .type           $__internal_1_$__cuda_sm10x_tcgen05_guardrail_trap_phase_invalid_during_alloc,@function
        .size           $__internal_1_$__cuda_sm10x_tcgen05_guardrail_trap_phase_invalid_during_alloc,($__internal_2_$__cuda_sm10x_tcgen05_guardrail_trap_unallocated_columns_being_dealloced - $__internal_1_$__cuda_sm10x_tcgen05_guardrail_trap_phase_invalid_during_alloc)
$__internal_1_$__cuda_sm10x_tcgen05_guardrail_trap_phase_invalid_during_alloc:
[----:B------:R-:W-:Y:S05]  /*2700*/  BPT.TRAP 0x1 ;  /* 0x000000040000795c */ /* 0x000fea0000300000 */
[----:B------:R-:W-:-:S04]  /*2710*/  IMAD.MOV.U32 R3, RZ, RZ, 0x0 ;  /* 0x00000000ff037424 */ /* 0x000fc800078e00ff */
[----:B------:R-:W-:Y:S05]  /*2720*/  RET.REL.NODEC R2 `(gluon_tcgen05) ;  /* 0xffffffd802347950 */ /* 0x000fea0003c3ffff */
        .weak           $__internal_2_$__cuda_sm10x_tcgen05_guardrail_trap_unallocated_columns_being_dealloced
        .type           $__internal_2_$__cuda_sm10x_tcgen05_guardrail_trap_unallocated_columns_being_dealloced,@function
        .size           $__internal_2_$__cuda_sm10x_tcgen05_guardrail_trap_unallocated_columns_being_dealloced,(.L_x_73 - $__internal_2_$__cuda_sm10x_tcgen05_guardrail_trap_unallocated_columns_being_dealloced)
$__internal_2_$__cuda_sm10x_tcgen05_guardrail_trap_unallocated_columns_being_dealloced:
[----:B------:R-:W-:Y:S05]  /*2730*/  BPT.TRAP 0x1 ;  /* 0x000000040000795c */ /* 0x000fea0000300000 */
[----:B------:R-:W-:-:S04]  /*2740*/  IMAD.MOV.U32 R3, RZ, RZ, 0x0 ;  /* 0x00000000ff037424 */ /* 0x000fc800078e00ff */
[----:B------:R-:W-:Y:S05]  /*2750*/  RET.REL.NODEC R2 `(gluon_tcgen05) ;  /* 0xffffffd802287950 */ /* 0x000fea0003c3ffff */
.L_x_70:
[----:B------:R-:W-:-:S00]  /*2760*/  BRA `(.L_x_70) ;  /* 0xfffffffc00fc7947 */ /* 0x000fc0000383ffff */
[----:B------:R-:W-:-:S00]  /*2770*/  NOP ;  /* 0x0000000000007918 */ /* 0x000fc00000000000 */
        /* <DEDUP_REMOVED lines=8> */
.L_x_73:


//--------------------- .nv.shared.gluon_tcgen05  --------------------------
	.section	.nv.shared.gluon_tcgen05,"aw",@nobits
	.sectionflags	@""
	.align	16
	.zero		1024


//--------------------- .nv.shared.reserved.0     --------------------------
	.section	.nv.shared.reserved.0,"aw",@nobits
	.align	8
	.weak		__nv_reservedSMEM_offset_0_alias
	.size		__nv_reservedSMEM_offset_0_alias, 0, 64
	.other		__nv_reservedSMEM_offset_0_alias,@"STO_CUDA_RESERVED_SHARED STV_DEFAULT"
__nv_reservedSMEM_offset_0_alias:
	.zero		0
.nv.shared.reserved.0:
	.zero		64
	.weak		__nv_reservedSMEM_allocation_phase
	.type		__nv_reservedSMEM_allocation_phase,@object
	.size		__nv_reservedSMEM_allocation_phase,(.L_0 - __nv_reservedSMEM_allocation_phase)
__nv_reservedSMEM_allocation_phase:
	.zero		1
.L_0:
	.zero		7
	.weak		__nv_reservedSMEM_devtool_atexit_pc
	.type		__nv_reservedSMEM_devtool_atexit_pc,@object
	.size		__nv_reservedSMEM_devtool_atexit_pc,(__nv_reservedSMEM_allocation_mask - __nv_reservedSMEM_devtool_atexit_pc)
__nv_reservedSMEM_devtool_atexit_pc:
	.zero		8
	.weak		__nv_reservedSMEM_allocation_mask
	.type		__nv_reservedSMEM_allocation_mask,@object
	.size		__nv_reservedSMEM_allocation_mask,(.L_2 - __nv_reservedSMEM_allocation_mask)
__nv_reservedSMEM_allocation_mask:
	.zero		4
.L_2:


//--------------------- .nv.constant0.gluon_tcgen05 --------------------------
	.section	.nv.constant0.gluon_tcgen05,"a",@progbits
	.sectionflags	@""
	.align	4
.nv.constant0.gluon_tcgen05:
	.zero		976


//--------------------- SYMBOLS --------------------------

	.type		.nv.reservedSmem.offset0,@object
	.size		.nv.reservedSmem.offset0,0x4
	.type		.nv.reservedSmem.cap,@object
	.size		.nv.reservedSmem.cap,0x4
